//
// Generated by NVIDIA NVVM Compiler
//
// Compiler Build ID: CL-36424714
// Cuda compilation tools, release 13.0, V13.0.88
// Based on NVVM 20.0.0
//

.version 9.0
.target sm_100
.address_size 64

	// .globl	_Z16medianFilterCudaP5PixelS0_ii

.visible .entry _Z16medianFilterCudaP5PixelS0_ii(
	.param .u64 .ptr .align 1 _Z16medianFilterCudaP5PixelS0_ii_param_0,
	.param .u64 .ptr .align 1 _Z16medianFilterCudaP5PixelS0_ii_param_1,
	.param .u32 _Z16medianFilterCudaP5PixelS0_ii_param_2,
	.param .u32 _Z16medianFilterCudaP5PixelS0_ii_param_3
)
{
	.local .align 1 .b8 	__local_depot0[9];
	.reg .b64 	%SP;
	.reg .b64 	%SPL;
	.reg .pred 	%p<79>;
	.reg .b16 	%rs<160>;
	.reg .b32 	%r<34>;
	.reg .b64 	%rd<117>;

	mov.u64 	%SPL, __local_depot0;
	ld.param.u64 	%rd1, [_Z16medianFilterCudaP5PixelS0_ii_param_0];
	ld.param.u64 	%rd2, [_Z16medianFilterCudaP5PixelS0_ii_param_1];
	ld.param.u32 	%r1, [_Z16medianFilterCudaP5PixelS0_ii_param_2];
	ld.param.u32 	%r2, [_Z16medianFilterCudaP5PixelS0_ii_param_3];
	cvta.to.global.u64 	%rd3, %rd1;
	add.u64 	%rd5, %SPL, 0;
	mov.u32 	%r3, %ctaid.y;
	mov.u32 	%r4, %ntid.y;
	mov.u32 	%r5, %tid.y;
	mad.lo.s32 	%r6, %r3, %r4, %r5;
	mov.u32 	%r7, %ctaid.x;
	mov.u32 	%r8, %ntid.x;
	mov.u32 	%r9, %tid.x;
	mad.lo.s32 	%r10, %r7, %r8, %r9;
	add.s32 	%r11, %r6, -1;
	rem.s32 	%r12, %r11, %r2;
	mul.lo.s32 	%r13, %r12, %r1;
	add.s32 	%r14, %r10, -1;
	rem.s32 	%r15, %r14, %r1;
	add.s32 	%r16, %r13, %r15;
	mul.wide.s32 	%rd6, %r16, 3;
	add.s64 	%rd7, %rd3, %rd6;
	ld.global.u8 	%rs1, [%rd7+2];
	rem.s32 	%r17, %r10, %r1;
	add.s32 	%r18, %r17, %r13;
	mul.wide.s32 	%rd8, %r18, 3;
	add.s64 	%rd9, %rd3, %rd8;
	ld.global.u8 	%rs2, [%rd9+2];
	st.local.u8 	[%rd5+1], %rs2;
	add.s32 	%r19, %r10, 1;
	rem.s32 	%r20, %r19, %r1;
	add.s32 	%r21, %r20, %r13;
	mul.wide.s32 	%rd10, %r21, 3;
	add.s64 	%rd11, %rd3, %rd10;
	ld.global.u8 	%rs3, [%rd11+2];
	st.local.u8 	[%rd5+2], %rs3;
	rem.s32 	%r22, %r6, %r2;
	mul.lo.s32 	%r23, %r22, %r1;
	add.s32 	%r24, %r23, %r15;
	mul.wide.s32 	%rd12, %r24, 3;
	add.s64 	%rd13, %rd3, %rd12;
	ld.global.u8 	%rs4, [%rd13+2];
	st.local.u8 	[%rd5+3], %rs4;
	add.s32 	%r25, %r23, %r17;
	mul.wide.s32 	%rd14, %r25, 3;
	add.s64 	%rd15, %rd3, %rd14;
	ld.global.u8 	%rs5, [%rd15+2];
	st.local.u8 	[%rd5+4], %rs5;
	add.s32 	%r26, %r23, %r20;
	mul.wide.s32 	%rd16, %r26, 3;
	add.s64 	%rd17, %rd3, %rd16;
	ld.global.u8 	%rs6, [%rd17+2];
	st.local.u8 	[%rd5+5], %rs6;
	add.s32 	%r27, %r6, 1;
	rem.s32 	%r28, %r27, %r2;
	mul.lo.s32 	%r29, %r28, %r1;
	add.s32 	%r30, %r29, %r15;
	mul.wide.s32 	%rd18, %r30, 3;
	add.s64 	%rd19, %rd3, %rd18;
	ld.global.u8 	%rs7, [%rd19+2];
	st.local.u8 	[%rd5+6], %rs7;
	add.s32 	%r31, %r29, %r17;
	mul.wide.s32 	%rd20, %r31, 3;
	add.s64 	%rd21, %rd3, %rd20;
	ld.global.u8 	%rs8, [%rd21+2];
	st.local.u8 	[%rd5+7], %rs8;
	add.s32 	%r32, %r29, %r20;
	mul.wide.s32 	%rd22, %r32, 3;
	add.s64 	%rd23, %rd3, %rd22;
	ld.global.u8 	%rs9, [%rd23+2];
	st.local.u8 	[%rd5+8], %rs9;
	setp.lt.u16 	%p1, %rs2, %rs1;
	min.u16 	%rs10, %rs2, %rs1;
	selp.u64 	%rd24, 1, 0, %p1;
	setp.lt.u16 	%p2, %rs3, %rs10;
	min.u16 	%rs11, %rs3, %rs10;
	selp.b64 	%rd25, 2, %rd24, %p2;
	setp.lt.u16 	%p3, %rs4, %rs11;
	min.u16 	%rs12, %rs4, %rs11;
	selp.b64 	%rd26, 3, %rd25, %p3;
	setp.lt.u16 	%p4, %rs5, %rs12;
	min.u16 	%rs13, %rs5, %rs12;
	selp.b64 	%rd27, 4, %rd26, %p4;
	setp.lt.u16 	%p5, %rs6, %rs13;
	min.u16 	%rs14, %rs6, %rs13;
	selp.b64 	%rd28, 5, %rd27, %p5;
	setp.lt.u16 	%p6, %rs7, %rs14;
	min.u16 	%rs15, %rs7, %rs14;
	setp.lt.u16 	%p7, %rs8, %rs15;
	min.u16 	%rs16, %rs8, %rs15;
	setp.lt.u16 	%p8, %rs9, %rs16;
	selp.b64 	%rd29, 6, %rd28, %p6;
	selp.b64 	%rd30, 7, %rd29, %p7;
	selp.b64 	%rd31, 8, %rd30, %p8;
	add.s64 	%rd32, %rd5, %rd31;
	st.local.u8 	[%rd32], %rs1;
	ld.local.u8 	%rs17, [%rd5+1];
	ld.local.u8 	%rs18, [%rd5+2];
	setp.lt.u16 	%p9, %rs18, %rs17;
	min.u16 	%rs19, %rs18, %rs17;
	selp.b64 	%rd33, 2, 1, %p9;
	ld.local.u8 	%rs20, [%rd5+3];
	setp.lt.u16 	%p10, %rs20, %rs19;
	min.u16 	%rs21, %rs20, %rs19;
	selp.b64 	%rd34, 3, %rd33, %p10;
	ld.local.u8 	%rs22, [%rd5+4];
	setp.lt.u16 	%p11, %rs22, %rs21;
	min.u16 	%rs23, %rs22, %rs21;
	selp.b64 	%rd35, 4, %rd34, %p11;
	ld.local.u8 	%rs24, [%rd5+5];
	setp.lt.u16 	%p12, %rs24, %rs23;
	min.u16 	%rs25, %rs24, %rs23;
	selp.b64 	%rd36, 5, %rd35, %p12;
	ld.local.u8 	%rs26, [%rd5+6];
	setp.lt.u16 	%p13, %rs26, %rs25;
	min.u16 	%rs27, %rs26, %rs25;
	selp.b64 	%rd37, 6, %rd36, %p13;
	ld.local.u8 	%rs28, [%rd5+7];
	setp.lt.u16 	%p14, %rs28, %rs27;
	min.u16 	%rs29, %rs28, %rs27;
	ld.local.u8 	%rs30, [%rd5+8];
	setp.lt.u16 	%p15, %rs30, %rs29;
	selp.b64 	%rd38, 7, %rd37, %p14;
	selp.b64 	%rd39, 8, %rd38, %p15;
	add.s64 	%rd40, %rd5, %rd39;
	st.local.u8 	[%rd40], %rs17;
	ld.local.u8 	%rs31, [%rd5+2];
	ld.local.u8 	%rs32, [%rd5+3];
	setp.lt.u16 	%p16, %rs32, %rs31;
	min.u16 	%rs33, %rs32, %rs31;
	selp.b64 	%rd41, 3, 2, %p16;
	ld.local.u8 	%rs34, [%rd5+4];
	setp.lt.u16 	%p17, %rs34, %rs33;
	min.u16 	%rs35, %rs34, %rs33;
	selp.b64 	%rd42, 4, %rd41, %p17;
	ld.local.u8 	%rs36, [%rd5+5];
	setp.lt.u16 	%p18, %rs36, %rs35;
	min.u16 	%rs37, %rs36, %rs35;
	selp.b64 	%rd43, 5, %rd42, %p18;
	ld.local.u8 	%rs38, [%rd5+6];
	setp.lt.u16 	%p19, %rs38, %rs37;
	min.u16 	%rs39, %rs38, %rs37;
	selp.b64 	%rd44, 6, %rd43, %p19;
	ld.local.u8 	%rs40, [%rd5+7];
	setp.lt.u16 	%p20, %rs40, %rs39;
	min.u16 	%rs41, %rs40, %rs39;
	selp.b64 	%rd45, 7, %rd44, %p20;
	ld.local.u8 	%rs42, [%rd5+8];
	setp.lt.u16 	%p21, %rs42, %rs41;
	selp.b64 	%rd46, 8, %rd45, %p21;
	add.s64 	%rd47, %rd5, %rd46;
	st.local.u8 	[%rd47], %rs31;
	ld.local.u8 	%rs43, [%rd5+3];
	ld.local.u8 	%rs44, [%rd5+4];
	setp.lt.u16 	%p22, %rs44, %rs43;
	min.u16 	%rs45, %rs44, %rs43;
	selp.b64 	%rd48, 4, 3, %p22;
	ld.local.u8 	%rs46, [%rd5+5];
	setp.lt.u16 	%p23, %rs46, %rs45;
	min.u16 	%rs47, %rs46, %rs45;
	selp.b64 	%rd49, 5, %rd48, %p23;
	ld.local.u8 	%rs48, [%rd5+6];
	setp.lt.u16 	%p24, %rs48, %rs47;
	min.u16 	%rs49, %rs48, %rs47;
	selp.b64 	%rd50, 6, %rd49, %p24;
	ld.local.u8 	%rs50, [%rd5+7];
	setp.lt.u16 	%p25, %rs50, %rs49;
	min.u16 	%rs51, %rs50, %rs49;
	selp.b64 	%rd51, 7, %rd50, %p25;
	ld.local.u8 	%rs52, [%rd5+8];
	setp.lt.u16 	%p26, %rs52, %rs51;
	selp.b64 	%rd52, 8, %rd51, %p26;
	add.s64 	%rd53, %rd5, %rd52;
	st.local.u8 	[%rd53], %rs43;
	ld.local.u8 	%rs53, [%rd5+4];
	ld.global.u8 	%rs54, [%rd7+1];
	ld.global.u8 	%rs55, [%rd9+1];
	st.local.u8 	[%rd5+1], %rs55;
	ld.global.u8 	%rs56, [%rd11+1];
	st.local.u8 	[%rd5+2], %rs56;
	ld.global.u8 	%rs57, [%rd13+1];
	st.local.u8 	[%rd5+3], %rs57;
	ld.global.u8 	%rs58, [%rd15+1];
	st.local.u8 	[%rd5+4], %rs58;
	ld.global.u8 	%rs59, [%rd17+1];
	st.local.u8 	[%rd5+5], %rs59;
	ld.global.u8 	%rs60, [%rd19+1];
	st.local.u8 	[%rd5+6], %rs60;
	ld.global.u8 	%rs61, [%rd21+1];
	st.local.u8 	[%rd5+7], %rs61;
	ld.global.u8 	%rs62, [%rd23+1];
	st.local.u8 	[%rd5+8], %rs62;
	setp.lt.u16 	%p27, %rs55, %rs54;
	min.u16 	%rs63, %rs55, %rs54;
	selp.u64 	%rd54, 1, 0, %p27;
	setp.lt.u16 	%p28, %rs56, %rs63;
	min.u16 	%rs64, %rs56, %rs63;
	selp.b64 	%rd55, 2, %rd54, %p28;
	setp.lt.u16 	%p29, %rs57, %rs64;
	min.u16 	%rs65, %rs57, %rs64;
	selp.b64 	%rd56, 3, %rd55, %p29;
	setp.lt.u16 	%p30, %rs58, %rs65;
	min.u16 	%rs66, %rs58, %rs65;
	selp.b64 	%rd57, 4, %rd56, %p30;
	setp.lt.u16 	%p31, %rs59, %rs66;
	min.u16 	%rs67, %rs59, %rs66;
	selp.b64 	%rd58, 5, %rd57, %p31;
	setp.lt.u16 	%p32, %rs60, %rs67;
	min.u16 	%rs68, %rs60, %rs67;
	setp.lt.u16 	%p33, %rs61, %rs68;
	min.u16 	%rs69, %rs61, %rs68;
	setp.lt.u16 	%p34, %rs62, %rs69;
	selp.b64 	%rd59, 6, %rd58, %p32;
	selp.b64 	%rd60, 7, %rd59, %p33;
	selp.b64 	%rd61, 8, %rd60, %p34;
	add.s64 	%rd62, %rd5, %rd61;
	st.local.u8 	[%rd62], %rs54;
	ld.local.u8 	%rs70, [%rd5+1];
	ld.local.u8 	%rs71, [%rd5+2];
	setp.lt.u16 	%p35, %rs71, %rs70;
	min.u16 	%rs72, %rs71, %rs70;
	selp.b64 	%rd63, 2, 1, %p35;
	ld.local.u8 	%rs73, [%rd5+3];
	setp.lt.u16 	%p36, %rs73, %rs72;
	min.u16 	%rs74, %rs73, %rs72;
	selp.b64 	%rd64, 3, %rd63, %p36;
	ld.local.u8 	%rs75, [%rd5+4];
	setp.lt.u16 	%p37, %rs75, %rs74;
	min.u16 	%rs76, %rs75, %rs74;
	selp.b64 	%rd65, 4, %rd64, %p37;
	ld.local.u8 	%rs77, [%rd5+5];
	setp.lt.u16 	%p38, %rs77, %rs76;
	min.u16 	%rs78, %rs77, %rs76;
	selp.b64 	%rd66, 5, %rd65, %p38;
	ld.local.u8 	%rs79, [%rd5+6];
	setp.lt.u16 	%p39, %rs79, %rs78;
	min.u16 	%rs80, %rs79, %rs78;
	selp.b64 	%rd67, 6, %rd66, %p39;
	ld.local.u8 	%rs81, [%rd5+7];
	setp.lt.u16 	%p40, %rs81, %rs80;
	min.u16 	%rs82, %rs81, %rs80;
	ld.local.u8 	%rs83, [%rd5+8];
	setp.lt.u16 	%p41, %rs83, %rs82;
	selp.b64 	%rd68, 7, %rd67, %p40;
	selp.b64 	%rd69, 8, %rd68, %p41;
	add.s64 	%rd70, %rd5, %rd69;
	st.local.u8 	[%rd70], %rs70;
	ld.local.u8 	%rs84, [%rd5+2];
	ld.local.u8 	%rs85, [%rd5+3];
	setp.lt.u16 	%p42, %rs85, %rs84;
	min.u16 	%rs86, %rs85, %rs84;
	selp.b64 	%rd71, 3, 2, %p42;
	ld.local.u8 	%rs87, [%rd5+4];
	setp.lt.u16 	%p43, %rs87, %rs86;
	min.u16 	%rs88, %rs87, %rs86;
	selp.b64 	%rd72, 4, %rd71, %p43;
	ld.local.u8 	%rs89, [%rd5+5];
	setp.lt.u16 	%p44, %rs89, %rs88;
	min.u16 	%rs90, %rs89, %rs88;
	selp.b64 	%rd73, 5, %rd72, %p44;
	ld.local.u8 	%rs91, [%rd5+6];
	setp.lt.u16 	%p45, %rs91, %rs90;
	min.u16 	%rs92, %rs91, %rs90;
	selp.b64 	%rd74, 6, %rd73, %p45;
	ld.local.u8 	%rs93, [%rd5+7];
	setp.lt.u16 	%p46, %rs93, %rs92;
	min.u16 	%rs94, %rs93, %rs92;
	selp.b64 	%rd75, 7, %rd74, %p46;
	ld.local.u8 	%rs95, [%rd5+8];
	setp.lt.u16 	%p47, %rs95, %rs94;
	selp.b64 	%rd76, 8, %rd75, %p47;
	add.s64 	%rd77, %rd5, %rd76;
	st.local.u8 	[%rd77], %rs84;
	ld.local.u8 	%rs96, [%rd5+3];
	ld.local.u8 	%rs97, [%rd5+4];
	setp.lt.u16 	%p48, %rs97, %rs96;
	min.u16 	%rs98, %rs97, %rs96;
	selp.b64 	%rd78, 4, 3, %p48;
	ld.local.u8 	%rs99, [%rd5+5];
	setp.lt.u16 	%p49, %rs99, %rs98;
	min.u16 	%rs100, %rs99, %rs98;
	selp.b64 	%rd79, 5, %rd78, %p49;
	ld.local.u8 	%rs101, [%rd5+6];
	setp.lt.u16 	%p50, %rs101, %rs100;
	min.u16 	%rs102, %rs101, %rs100;
	selp.b64 	%rd80, 6, %rd79, %p50;
	ld.local.u8 	%rs103, [%rd5+7];
	setp.lt.u16 	%p51, %rs103, %rs102;
	min.u16 	%rs104, %rs103, %rs102;
	selp.b64 	%rd81, 7, %rd80, %p51;
	ld.local.u8 	%rs105, [%rd5+8];
	setp.lt.u16 	%p52, %rs105, %rs104;
	selp.b64 	%rd82, 8, %rd81, %p52;
	add.s64 	%rd83, %rd5, %rd82;
	st.local.u8 	[%rd83], %rs96;
	ld.local.u8 	%rs106, [%rd5+4];
	ld.global.u8 	%rs107, [%rd7];
	ld.global.u8 	%rs108, [%rd9];
	st.local.u8 	[%rd5+1], %rs108;
	ld.global.u8 	%rs109, [%rd11];
	st.local.u8 	[%rd5+2], %rs109;
	ld.global.u8 	%rs110, [%rd13];
	st.local.u8 	[%rd5+3], %rs110;
	ld.global.u8 	%rs111, [%rd15];
	st.local.u8 	[%rd5+4], %rs111;
	ld.global.u8 	%rs112, [%rd17];
	st.local.u8 	[%rd5+5], %rs112;
	ld.global.u8 	%rs113, [%rd19];
	st.local.u8 	[%rd5+6], %rs113;
	ld.global.u8 	%rs114, [%rd21];
	st.local.u8 	[%rd5+7], %rs114;
	ld.global.u8 	%rs115, [%rd23];
	st.local.u8 	[%rd5+8], %rs115;
	setp.lt.u16 	%p53, %rs108, %rs107;
	min.u16 	%rs116, %rs108, %rs107;
	selp.u64 	%rd84, 1, 0, %p53;
	setp.lt.u16 	%p54, %rs109, %rs116;
	min.u16 	%rs117, %rs109, %rs116;
	selp.b64 	%rd85, 2, %rd84, %p54;
	setp.lt.u16 	%p55, %rs110, %rs117;
	min.u16 	%rs118, %rs110, %rs117;
	selp.b64 	%rd86, 3, %rd85, %p55;
	setp.lt.u16 	%p56, %rs111, %rs118;
	min.u16 	%rs119, %rs111, %rs118;
	selp.b64 	%rd87, 4, %rd86, %p56;
	setp.lt.u16 	%p57, %rs112, %rs119;
	min.u16 	%rs120, %rs112, %rs119;
	selp.b64 	%rd88, 5, %rd87, %p57;
	setp.lt.u16 	%p58, %rs113, %rs120;
	min.u16 	%rs121, %rs113, %rs120;
	setp.lt.u16 	%p59, %rs114, %rs121;
	min.u16 	%rs122, %rs114, %rs121;
	setp.lt.u16 	%p60, %rs115, %rs122;
	selp.b64 	%rd89, 6, %rd88, %p58;
	selp.b64 	%rd90, 7, %rd89, %p59;
	selp.b64 	%rd91, 8, %rd90, %p60;
	add.s64 	%rd92, %rd5, %rd91;
	st.local.u8 	[%rd92], %rs107;
	ld.local.u8 	%rs123, [%rd5+1];
	ld.local.u8 	%rs124, [%rd5+2];
	setp.lt.u16 	%p61, %rs124, %rs123;
	min.u16 	%rs125, %rs124, %rs123;
	selp.b64 	%rd93, 2, 1, %p61;
	ld.local.u8 	%rs126, [%rd5+3];
	setp.lt.u16 	%p62, %rs126, %rs125;
	min.u16 	%rs127, %rs126, %rs125;
	selp.b64 	%rd94, 3, %rd93, %p62;
	ld.local.u8 	%rs128, [%rd5+4];
	setp.lt.u16 	%p63, %rs128, %rs127;
	min.u16 	%rs129, %rs128, %rs127;
	selp.b64 	%rd95, 4, %rd94, %p63;
	ld.local.u8 	%rs130, [%rd5+5];
	setp.lt.u16 	%p64, %rs130, %rs129;
	min.u16 	%rs131, %rs130, %rs129;
	selp.b64 	%rd96, 5, %rd95, %p64;
	ld.local.u8 	%rs132, [%rd5+6];
	setp.lt.u16 	%p65, %rs132, %rs131;
	min.u16 	%rs133, %rs132, %rs131;
	selp.b64 	%rd97, 6, %rd96, %p65;
	ld.local.u8 	%rs134, [%rd5+7];
	setp.lt.u16 	%p66, %rs134, %rs133;
	min.u16 	%rs135, %rs134, %rs133;
	ld.local.u8 	%rs136, [%rd5+8];
	setp.lt.u16 	%p67, %rs136, %rs135;
	selp.b64 	%rd98, 7, %rd97, %p66;
	selp.b64 	%rd99, 8, %rd98, %p67;
	add.s64 	%rd100, %rd5, %rd99;
	st.local.u8 	[%rd100], %rs123;
	ld.local.u8 	%rs137, [%rd5+2];
	ld.local.u8 	%rs138, [%rd5+3];
	setp.lt.u16 	%p68, %rs138, %rs137;
	min.u16 	%rs139, %rs138, %rs137;
	selp.b64 	%rd101, 3, 2, %p68;
	ld.local.u8 	%rs140, [%rd5+4];
	setp.lt.u16 	%p69, %rs140, %rs139;
	min.u16 	%rs141, %rs140, %rs139;
	selp.b64 	%rd102, 4, %rd101, %p69;
	ld.local.u8 	%rs142, [%rd5+5];
	setp.lt.u16 	%p70, %rs142, %rs141;
	min.u16 	%rs143, %rs142, %rs141;
	selp.b64 	%rd103, 5, %rd102, %p70;
	ld.local.u8 	%rs144, [%rd5+6];
	setp.lt.u16 	%p71, %rs144, %rs143;
	min.u16 	%rs145, %rs144, %rs143;
	selp.b64 	%rd104, 6, %rd103, %p71;
	ld.local.u8 	%rs146, [%rd5+7];
	setp.lt.u16 	%p72, %rs146, %rs145;
	min.u16 	%rs147, %rs146, %rs145;
	selp.b64 	%rd105, 7, %rd104, %p72;
	ld.local.u8 	%rs148, [%rd5+8];
	setp.lt.u16 	%p73, %rs148, %rs147;
	selp.b64 	%rd106, 8, %rd105, %p73;
	add.s64 	%rd107, %rd5, %rd106;
	st.local.u8 	[%rd107], %rs137;
	ld.local.u8 	%rs149, [%rd5+3];
	ld.local.u8 	%rs150, [%rd5+4];
	setp.lt.u16 	%p74, %rs150, %rs149;
	min.u16 	%rs151, %rs150, %rs149;
	selp.b64 	%rd108, 4, 3, %p74;
	ld.local.u8 	%rs152, [%rd5+5];
	setp.lt.u16 	%p75, %rs152, %rs151;
	min.u16 	%rs153, %rs152, %rs151;
	selp.b64 	%rd109, 5, %rd108, %p75;
	ld.local.u8 	%rs154, [%rd5+6];
	setp.lt.u16 	%p76, %rs154, %rs153;
	min.u16 	%rs155, %rs154, %rs153;
	selp.b64 	%rd110, 6, %rd109, %p76;
	ld.local.u8 	%rs156, [%rd5+7];
	setp.lt.u16 	%p77, %rs156, %rs155;
	min.u16 	%rs157, %rs156, %rs155;
	selp.b64 	%rd111, 7, %rd110, %p77;
	ld.local.u8 	%rs158, [%rd5+8];
	setp.lt.u16 	%p78, %rs158, %rs157;
	selp.b64 	%rd112, 8, %rd111, %p78;
	add.s64 	%rd113, %rd5, %rd112;
	st.local.u8 	[%rd113], %rs149;
	cvta.to.global.u64 	%rd114, %rd2;
	ld.local.u8 	%rs159, [%rd5+4];
	mad.lo.s32 	%r33, %r1, %r6, %r10;
	mul.wide.s32 	%rd115, %r33, 3;
	add.s64 	%rd116, %rd114, %rd115;
	st.global.u8 	[%rd116], %rs159;
	st.global.u8 	[%rd116+1], %rs106;
	st.global.u8 	[%rd116+2], %rs53;
	ret;

}


// ===== COMPILED SASS (sm_100) =====

	.target	sm_100

	.elftype	@"ET_EXEC"


//--------------------- .note.nv.tkinfo           --------------------------
	.section	.note.nv.tkinfo,"",@"SHT_NOTE"
	.sectionflags	@"SHF_NOTE_NV_TKINFO"
	.tkinfo
        /*0018*/ 	.word	0x00000002
        /*0030*/ 	.string	""
        /*0030*/ 	.string	"ptxas"
        /*0030*/ 	.string	"Cuda compilation tools, release 13.0, V13.0.88"
        /*0030*/ 	.string	"Build cuda_13.0.r13.0/compiler.36424714_0"
        /*0030*/ 	.string	"-arch sm_100 -m 64 "



//--------------------- .note.nv.cuinfo           --------------------------
	.section	.note.nv.cuinfo,"",@"SHT_NOTE"
	.sectionflags	@"SHF_NOTE_NV_CUINFO"
        /*0018*/ 	.short	0x0002
        /*001a*/ 	.short	0x0064
        /*001c*/ 	.short	0x0082
	.zero		2


//--------------------- .nv.info                  --------------------------
	.section	.nv.info,"",@"SHT_CUDA_INFO"
	.align	4


	//----- nvinfo : EIATTR_REGCOUNT
	.align		4
        /*0000*/ 	.byte	0x04, 0x2f
        /*0002*/ 	.short	(.L_1 - .L_0)
	.align		4
.L_0:
        /*0004*/ 	.word	index@(_Z16medianFilterCudaP5PixelS0_ii)
        /*0008*/ 	.word	0x00000028


	//----- nvinfo : EIATTR_FRAME_SIZE
	.align		4
.L_1:
        /*000c*/ 	.byte	0x04, 0x11
        /*000e*/ 	.short	(.L_3 - .L_2)
	.align		4
.L_2:
        /*0010*/ 	.word	index@(_Z16medianFilterCudaP5PixelS0_ii)
        /*0014*/ 	.word	0x00000010


	//----- nvinfo : EIATTR_MIN_STACK_SIZE
	.align		4
.L_3:
        /*0018*/ 	.byte	0x04, 0x12
        /*001a*/ 	.short	(.L_5 - .L_4)
	.align		4
.L_4:
        /*001c*/ 	.word	index@(_Z16medianFilterCudaP5PixelS0_ii)
        /*0020*/ 	.word	0x00000010
.L_5:


//--------------------- .nv.compat                --------------------------
	.section	.nv.compat,"",@"SHT_CUDA_COMPAT_INFO"
	.align	4
        /*0000*/ 	.byte	0x02, 0x09, 0x00, 0x00, 0x02, 0x02, 0x01, 0x00, 0x02, 0x05, 0x05, 0x00, 0x03, 0x07, 0x01, 0x01
        /*0010*/ 	.byte	0x02, 0x03, 0x00, 0x00, 0x02, 0x06, 0x01, 0x00, 0x04, 0x0b, 0x08, 0x00, 0x09, 0x00, 0x00, 0x00
        /*0020*/ 	.byte	0x00, 0x00, 0x00, 0x00


//--------------------- .nv.info._Z16medianFilterCudaP5PixelS0_ii --------------------------
	.section	.nv.info._Z16medianFilterCudaP5PixelS0_ii,"",@"SHT_CUDA_INFO"
	.sectionflags	@""
	.align	4


	//----- nvinfo : EIATTR_CUDA_API_VERSION
	.align		4
        /*0000*/ 	.byte	0x04, 0x37
        /*0002*/ 	.short	(.L_7 - .L_6)
.L_6:
        /*0004*/ 	.word	0x00000082


	//----- nvinfo : EIATTR_KPARAM_INFO
	.align		4
.L_7:
        /*0008*/ 	.byte	0x04, 0x17
        /*000a*/ 	.short	(.L_9 - .L_8)
.L_8:
        /*000c*/ 	.word	0x00000000
        /*0010*/ 	.short	0x0003
        /*0012*/ 	.short	0x0014
        /*0014*/ 	.byte	0x00, 0xf0, 0x11, 0x00


	//----- nvinfo : EIATTR_KPARAM_INFO
	.align		4
.L_9:
        /*0018*/ 	.byte	0x04, 0x17
        /*001a*/ 	.short	(.L_11 - .L_10)
.L_10:
        /*001c*/ 	.word	0x00000000
        /*0020*/ 	.short	0x0002
        /*0022*/ 	.short	0x0010
        /*0024*/ 	.byte	0x00, 0xf0, 0x11, 0x00


	//----- nvinfo : EIATTR_KPARAM_INFO
	.align		4
.L_11:
        /*0028*/ 	.byte	0x04, 0x17
        /*002a*/ 	.short	(.L_13 - .L_12)
.L_12:
        /*002c*/ 	.word	0x00000000
        /*0030*/ 	.short	0x0001
        /*0032*/ 	.short	0x0008
        /*0034*/ 	.byte	0x00, 0xf5, 0x21, 0x00


	//----- nvinfo : EIATTR_KPARAM_INFO
	.align		4
.L_13:
        /*0038*/ 	.byte	0x04, 0x17
        /*003a*/ 	.short	(.L_15 - .L_14)
.L_14:
        /*003c*/ 	.word	0x00000000
        /*0040*/ 	.short	0x0000
        /*0042*/ 	.short	0x0000
        /*0044*/ 	.byte	0x00, 0xf5, 0x21, 0x00


	//----- nvinfo : EIATTR_SPARSE_MMA_MASK
	.align		4
.L_15:
        /*0048*/ 	.byte	0x03, 0x50
        /*004a*/ 	.short	0x0000


	//----- nvinfo : EIATTR_MAXREG_COUNT
	.align		4
        /*004c*/ 	.byte	0x03, 0x1b
        /*004e*/ 	.short	0x00ff


	//----- nvinfo : EIATTR_MERCURY_ISA_VERSION
	.align		4
        /*0050*/ 	.byte	0x03, 0x5f
        /*0052*/ 	.short	0x0101


	//----- nvinfo : EIATTR_VRC_CTA_INIT_COUNT
	.align		4
        /*0054*/ 	.byte	0x02, 0x4a
	.zero		1
	.zero		1


	//----- nvinfo : EIATTR_EXIT_INSTR_OFFSETS
	.align		4
        /*0058*/ 	.byte	0x04, 0x1c
        /*005a*/ 	.short	(.L_17 - .L_16)


	//   ....[0]....
.L_16:
        /*005c*/ 	.word	0x00002450


	//----- nvinfo : EIATTR_CBANK_PARAM_SIZE
	.align		4
.L_17:
        /*0060*/ 	.byte	0x03, 0x19
        /*0062*/ 	.short	0x0018


	//----- nvinfo : EIATTR_PARAM_CBANK
	.align		4
        /*0064*/ 	.byte	0x04, 0x0a
        /*0066*/ 	.short	(.L_19 - .L_18)
	.align		4
.L_18:
        /*0068*/ 	.word	index@(.nv.constant0._Z16medianFilterCudaP5PixelS0_ii)
        /*006c*/ 	.short	0x0380
        /*006e*/ 	.short	0x0018


	//----- nvinfo : EIATTR_SW_WAR
	.align		4
.L_19:
        /*0070*/ 	.byte	0x04, 0x36
        /*0072*/ 	.short	(.L_21 - .L_20)
.L_20:
        /*0074*/ 	.word	0x00000008
.L_21:


//--------------------- .nv.callgraph             --------------------------
	.section	.nv.callgraph,"",@"SHT_CUDA_CALLGRAPH"
	.align	4
	.sectionentsize	8
	.align		4
        /*0000*/ 	.word	0x00000000
	.align		4
        /*0004*/ 	.word	0xffffffff
	.align		4
        /*0008*/ 	.word	0x00000000
	.align		4
        /*000c*/ 	.word	0xfffffffe
	.align		4
        /*0010*/ 	.word	0x00000000
	.align		4
        /*0014*/ 	.word	0xfffffffd
	.align		4
        /*0018*/ 	.word	0x00000000
	.align		4
        /*001c*/ 	.word	0xfffffffc


//--------------------- .text._Z16medianFilterCudaP5PixelS0_ii --------------------------
	.section	.text._Z16medianFilterCudaP5PixelS0_ii,"ax",@progbits
	.align	128
        .global         _Z16medianFilterCudaP5PixelS0_ii
        .type           _Z16medianFilterCudaP5PixelS0_ii,@function
        .size           _Z16medianFilterCudaP5PixelS0_ii,(.L_x_1 - _Z16medianFilterCudaP5PixelS0_ii)
        .other          _Z16medianFilterCudaP5PixelS0_ii,@"STO_CUDA_ENTRY STV_DEFAULT"
_Z16medianFilterCudaP5PixelS0_ii:
.text._Z16medianFilterCudaP5PixelS0_ii:
[----:B------:R-:W0:Y:S08]  /*0000*/  LDC R1, c[0x0][0x37c] ;  /* 0x0000df00ff017b82 */ /* 0x000e300000000800 */
[----:B------:R-:W1:Y:S01]  /*0010*/  LDC R11, c[0x0][0x390] ;  /* 0x0000e400ff0b7b82 */ /* 0x000e620000000800 */
[----:B------:R-:W2:Y:S01]  /*0020*/  S2R R9, SR_TID.X ;  /* 0x0000000000097919 */ /* 0x000ea20000002100 */
[----:B0-----:R-:W-:Y:S01]  /*0030*/  VIADD R1, R1, 0xfffffff0 ;  /* 0xfffffff001017836 */ /* 0x001fe20000000000 */
[----:B------:R-:W0:Y:S05]  /*0040*/  S2R R10, SR_TID.Y ;  /* 0x00000000000a7919 */ /* 0x000e2a0000002200 */
[----:B------:R-:W3:Y:S08]  /*0050*/  LDC R3, c[0x0][0x394] ;  /* 0x0000e500ff037b82 */ /* 0x000ef00000000800 */
[----:B------:R-:W0:Y:S01]  /*0060*/  LDC R15, c[0x0][0x364] ;  /* 0x0000d900ff0f7b82 */ /* 0x000e220000000800 */
[----:B-1----:R-:W-:-:S07]  /*0070*/  IABS R2, R11 ;  /* 0x0000000b00027213 */ /* 0x002fce0000000000 */
[----:B------:R-:W2:Y:S01]  /*0080*/  S2UR UR5, SR_CTAID.X ;  /* 0x00000000000579c3 */ /* 0x000ea20000002500 */
[----:B------:R-:W-:Y:S01]  /*0090*/  LOP3.LUT R34, RZ, R11, RZ, 0x33, !PT ;  /* 0x0000000bff227212 */ /* 0x000fe200078e33ff */
[----:B------:R-:W1:Y:S01]  /*00a0*/  I2F.RP R5, R2 ;  /* 0x0000000200057306 */ /* 0x000e620000209400 */
[----:B---3--:R-:W-:-:S05]  /*00b0*/  IABS R0, R3 ;  /* 0x0000000300007213 */ /* 0x008fca0000000000 */
[----:B------:R-:W2:Y:S02]  /*00c0*/  LDC R32, c[0x0][0x360] ;  /* 0x0000d800ff207b82 */ /* 0x000ea40000000800 */
[----:B------:R-:W3:Y:S06]  /*00d0*/  I2F.RP R8, R0 ;  /* 0x0000000000087306 */ /* 0x000eec0000209400 */
[----:B------:R-:W0:Y:S02]  /*00e0*/  S2UR UR4, SR_CTAID.Y ;  /* 0x00000000000479c3 */ /* 0x000e240000002600 */
[----:B-1----:R-:W1:Y:S08]  /*00f0*/  MUFU.RCP R5, R5 ;  /* 0x0000000500057308 */ /* 0x002e700000001000 */
[----:B---3--:R-:W3:Y:S01]  /*0100*/  MUFU.RCP R8, R8 ;  /* 0x0000000800087308 */ /* 0x008ee20000001000 */
[----:B--2---:R-:W-:-:S02]  /*0110*/  IMAD R32, R32, UR5, R9 ;  /* 0x0000000520207c24 */ /* 0x004fc4000f8e0209 */
[----:B-1----:R-:W-:-:S03]  /*0120*/  VIADD R6, R5, 0xffffffe ;  /* 0x0ffffffe05067836 */ /* 0x002fc60000000000 */
[----:B------:R-:W-:Y:S02]  /*0130*/  IABS R21, R32 ;  /* 0x0000002000157213 */ /* 0x000fe40000000000 */
[----:B------:R1:W2:Y:S01]  /*0140*/  F2I.FTZ.U32.TRUNC.NTZ R7, R6 ;  /* 0x0000000600077305 */ /* 0x0002a2000021f000 */
[----:B0-----:R-:W-:Y:S01]  /*0150*/  IMAD R15, R15, UR4, R10 ;  /* 0x000000040f0f7c24 */ /* 0x001fe2000f8e020a */
[----:B------:R-:W0:Y:S01]  /*0160*/  LDCU.64 UR4, c[0x0][0x358] ;  /* 0x00006b00ff0477ac */ /* 0x000e220008000a00 */
[----:B---3--:R-:W-:Y:S02]  /*0170*/  VIADD R4, R8, 0xffffffe ;  /* 0x0ffffffe08047836 */ /* 0x008fe40000000000 */
[----:B------:R-:W-:-:S03]  /*0180*/  VIADD R8, R32, 0xffffffff ;  /* 0xffffffff20087836 */ /* 0x000fc60000000000 */
[----:B------:R3:W4:Y:S01]  /*0190*/  F2I.FTZ.U32.TRUNC.NTZ R5, R4 ;  /* 0x0000000400057305 */ /* 0x000722000021f000 */
[----:B-1----:R-:W-:Y:S01]  /*01a0*/  IMAD.MOV.U32 R6, RZ, RZ, RZ ;  /* 0x000000ffff067224 */ /* 0x002fe200078e00ff */
[----:B------:R-:W-:Y:S02]  /*01b0*/  IABS R19, R8 ;  /* 0x0000000800137213 */ /* 0x000fe40000000000 */
[----:B------:R-:W-:Y:S01]  /*01c0*/  ISETP.GE.AND P4, PT, R8, RZ, PT ;  /* 0x000000ff0800720c */ /* 0x000fe20003f86270 */
[----:B--2---:R-:W-:Y:S02]  /*01d0*/  IMAD.MOV R13, RZ, RZ, -R7 ;  /* 0x000000ffff0d7224 */ /* 0x004fe400078e0a07 */
[----:B---3--:R-:W-:Y:S02]  /*01e0*/  IMAD.MOV.U32 R4, RZ, RZ, RZ ;  /* 0x000000ffff047224 */ /* 0x008fe400078e00ff */
[----:B------:R-:W-:-:S04]  /*01f0*/  IMAD R9, R13, R2, RZ ;  /* 0x000000020d097224 */ /* 0x000fc800078e02ff */
[----:B------:R-:W-:-:S04]  /*0200*/  IMAD.HI.U32 R10, R7, R9, R6 ;  /* 0x00000009070a7227 */ /* 0x000fc800078e0006 */
[----:B----4-:R-:W-:Y:S02]  /*0210*/  IMAD.MOV R17, RZ, RZ, -R5 ;  /* 0x000000ffff117224 */ /* 0x010fe400078e0a05 */
[----:B------:R-:W-:-:S04]  /*0220*/  IMAD.HI.U32 R12, R10, R21, RZ ;  /* 0x000000150a0c7227 */ /* 0x000fc800078e00ff */
[----:B------:R-:W-:Y:S02]  /*0230*/  VIADD R6, R15, 0xffffffff ;  /* 0xffffffff0f067836 */ /* 0x000fe40000000000 */
[----:B------:R-:W-:Y:S02]  /*0240*/  VIADD R9, R32, 0x1 ;  /* 0x0000000120097836 */ /* 0x000fe40000000000 */
[----:B------:R-:W-:Y:S01]  /*0250*/  IMAD.HI.U32 R7, R10, R19, RZ ;  /* 0x000000130a077227 */ /* 0x000fe200078e00ff */
[----:B------:R-:W-:Y:S02]  /*0260*/  IABS R23, R6 ;  /* 0x0000000600177213 */ /* 0x000fe40000000000 */
[----:B------:R-:W-:Y:S01]  /*0270*/  IABS R13, R9 ;  /* 0x00000009000d7213 */ /* 0x000fe20000000000 */
[----:B------:R-:W-:Y:S02]  /*0280*/  IMAD R17, R17, R0, RZ ;  /* 0x0000000011117224 */ /* 0x000fe400078e02ff */
[----:B------:R-:W-:-:S02]  /*0290*/  IMAD.MOV R12, RZ, RZ, -R12 ;  /* 0x000000ffff0c7224 */ /* 0x000fc400078e0a0c */
[----:B------:R-:W-:Y:S02]  /*02a0*/  IMAD.MOV R7, RZ, RZ, -R7 ;  /* 0x000000ffff077224 */ /* 0x000fe400078e0a07 */
[----:B------:R-:W-:Y:S01]  /*02b0*/  IMAD.HI.U32 R4, R5, R17, R4 ;  /* 0x0000001105047227 */ /* 0x000fe200078e0004 */
[----:B------:R-:W-:-:S03]  /*02c0*/  IABS R17, R15 ;  /* 0x0000000f00117213 */ /* 0x000fc60000000000 */
[C---:B------:R-:W-:Y:S02]  /*02d0*/  IMAD R21, R2.reuse, R12, R21 ;  /* 0x0000000c02157224 */ /* 0x040fe400078e0215 */
[----:B------:R-:W-:Y:S02]  /*02e0*/  IMAD R19, R2, R7, R19 ;  /* 0x0000000702137224 */ /* 0x000fe400078e0213 */
[----:B------:R-:W-:Y:S01]  /*02f0*/  IMAD.HI.U32 R10, R10, R13, RZ ;  /* 0x0000000d0a0a7227 */ /* 0x000fe200078e00ff */
[C---:B------:R-:W-:Y:S02]  /*0300*/  ISETP.GT.U32.AND P1, PT, R2.reuse, R21, PT ;  /* 0x000000150200720c */ /* 0x040fe40003f24070 */
[----:B------:R-:W-:Y:S01]  /*0310*/  ISETP.GT.U32.AND P0, PT, R2, R19, PT ;  /* 0x000000130200720c */ /* 0x000fe20003f04070 */
[----:B------:R-:W-:-:S04]  /*0320*/  IMAD.HI.U32 R5, R4, R23, RZ ;  /* 0x0000001704057227 */ /* 0x000fc800078e00ff */
[----:B------:R-:W-:Y:S02]  /*0330*/  IMAD.MOV R10, RZ, RZ, -R10 ;  /* 0x000000ffff0a7224 */ /* 0x000fe400078e0a0a */
[----:B------:R-:W-:Y:S02]  /*0340*/  IMAD.MOV R7, RZ, RZ, -R5 ;  /* 0x000000ffff077224 */ /* 0x000fe400078e0a05 */
[----:B------:R-:W-:Y:S02]  /*0350*/  IMAD R13, R2, R10, R13 ;  /* 0x0000000a020d7224 */ /* 0x000fe400078e020d */
[----:B------:R-:W-:Y:S02]  /*0360*/  IMAD R23, R0, R7, R23 ;  /* 0x0000000700177224 */ /* 0x000fe400078e0217 */
[----:B------:R-:W-:Y:S01]  /*0370*/  @!P1 IMAD.IADD R21, R21, 0x1, -R2 ;  /* 0x0000000115159824 */ /* 0x000fe200078e0a02 */
[----:B------:R-:W-:Y:S01]  /*0380*/  ISETP.GT.U32.AND P2, PT, R2, R13, PT ;  /* 0x0000000d0200720c */ /* 0x000fe20003f44070 */
[----:B------:R-:W-:Y:S01]  /*0390*/  IMAD.HI.U32 R5, R4, R17, RZ ;  /* 0x0000001104057227 */ /* 0x000fe200078e00ff */
[----:B------:R-:W-:-:S03]  /*03a0*/  ISETP.GT.U32.AND P3, PT, R0, R23, PT ;  /* 0x000000170000720c */ /* 0x000fc60003f64070 */
[----:B------:R-:W-:Y:S01]  /*03b0*/  @!P0 IMAD.IADD R19, R19, 0x1, -R2 ;  /* 0x0000000113138824 */ /* 0x000fe200078e0a02 */
[----:B------:R-:W-:Y:S01]  /*03c0*/  ISETP.GT.U32.AND P0, PT, R2, R21, PT ;  /* 0x000000150200720c */ /* 0x000fe20003f04070 */
[----:B------:R-:W-:-:S03]  /*03d0*/  IMAD.MOV R5, RZ, RZ, -R5 ;  /* 0x000000ffff057224 */ /* 0x000fc600078e0a05 */
[----:B------:R-:W-:Y:S01]  /*03e0*/  ISETP.GT.U32.AND P6, PT, R2, R19, PT ;  /* 0x000000130200720c */ /* 0x000fe20003fc4070 */
[C---:B------:R-:W-:Y:S02]  /*03f0*/  IMAD R7, R0.reuse, R5, R17 ;  /* 0x0000000500077224 */ /* 0x040fe400078e0211 */
[----:B------:R-:W-:Y:S01]  /*0400*/  @!P2 IMAD.IADD R13, R13, 0x1, -R2 ;  /* 0x000000010d0da824 */ /* 0x000fe200078e0a02 */
[----:B------:R-:W1:Y:S01]  /*0410*/  LDC.64 R16, c[0x0][0x380] ;  /* 0x0000e000ff107b82 */ /* 0x000e620000000a00 */
[----:B------:R-:W-:Y:S01]  /*0420*/  @!P3 IMAD.IADD R23, R23, 0x1, -R0 ;  /* 0x000000011717b824 */ /* 0x000fe200078e0a00 */
[----:B------:R-:W-:Y:S02]  /*0430*/  ISETP.GT.U32.AND P2, PT, R0, R7, PT ;  /* 0x000000070000720c */ /* 0x000fe40003f44070 */
[----:B------:R-:W-:Y:S01]  /*0440*/  ISETP.GE.AND P3, PT, R6, RZ, PT ;  /* 0x000000ff0600720c */ /* 0x000fe20003f66270 */
[----:B------:R-:W-:Y:S01]  /*0450*/  @!P0 IMAD.IADD R21, R21, 0x1, -R2 ;  /* 0x0000000115158824 */ /* 0x000fe200078e0a02 */
[----:B------:R-:W-:-:S02]  /*0460*/  ISETP.GT.U32.AND P5, PT, R0, R23, PT ;  /* 0x000000170000720c */ /* 0x000fc40003fa4070 */
[----:B------:R-:W-:Y:S01]  /*0470*/  ISETP.GE.AND P0, PT, R32, RZ, PT ;  /* 0x000000ff2000720c */ /* 0x000fe20003f06270 */
[----:B------:R-:W-:Y:S01]  /*0480*/  @!P6 IMAD.IADD R19, R19, 0x1, -R2 ;  /* 0x000000011313e824 */ /* 0x000fe200078e0a02 */
[----:B------:R-:W-:Y:S02]  /*0490*/  ISETP.GT.U32.AND P1, PT, R2, R13, PT ;  /* 0x0000000d0200720c */ /* 0x000fe40003f24070 */
[----:B------:R-:W-:Y:S01]  /*04a0*/  ISETP.GE.AND P6, PT, R9, RZ, PT ;  /* 0x000000ff0900720c */ /* 0x000fe20003fc6270 */
[----:B------:R-:W-:Y:S02]  /*04b0*/  VIADD R9, R15, 0x1 ;  /* 0x000000010f097836 */ /* 0x000fe40000000000 */
[--C-:B------:R-:W-:Y:S01]  /*04c0*/  @!P2 IMAD.IADD R7, R7, 0x1, -R0.reuse ;  /* 0x000000010707a824 */ /* 0x100fe200078e0a00 */
[----:B------:R-:W-:Y:S01]  /*04d0*/  ISETP.NE.AND P2, PT, R11, RZ, PT ;  /* 0x000000ff0b00720c */ /* 0x000fe20003f45270 */
[----:B------:R-:W-:Y:S01]  /*04e0*/  @!P4 IMAD.MOV R19, RZ, RZ, -R19 ;  /* 0x000000ffff13c224 */ /* 0x000fe200078e0a13 */
[----:B------:R-:W-:Y:S01]  /*04f0*/  IABS R5, R9 ;  /* 0x0000000900057213 */ /* 0x000fe20000000000 */
[----:B------:R-:W-:-:S02]  /*0500*/  @!P5 IMAD.IADD R23, R23, 0x1, -R0 ;  /* 0x000000011717d824 */ /* 0x000fc400078e0a00 */
[----:B------:R-:W-:Y:S01]  /*0510*/  @!P0 IMAD.MOV R21, RZ, RZ, -R21 ;  /* 0x000000ffff158224 */ /* 0x000fe200078e0a15 */
[----:B------:R-:W-:Y:S01]  /*0520*/  ISETP.GT.U32.AND P0, PT, R0, R7, PT ;  /* 0x000000070000720c */ /* 0x000fe20003f04070 */
[----:B------:R-:W-:Y:S01]  /*0530*/  @!P3 IMAD.MOV R23, RZ, RZ, -R23 ;  /* 0x000000ffff17b224 */ /* 0x000fe200078e0a17 */
[----:B------:R-:W-:Y:S01]  /*0540*/  ISETP.GE.AND P3, PT, R15, RZ, PT ;  /* 0x000000ff0f00720c */ /* 0x000fe20003f66270 */
[----:B------:R-:W-:Y:S01]  /*0550*/  @!P1 IMAD.IADD R13, R13, 0x1, -R2 ;  /* 0x000000010d0d9824 */ /* 0x000fe200078e0a02 */
[----:B------:R-:W-:Y:S01]  /*0560*/  ISETP.NE.AND P1, PT, R3, RZ, PT ;  /* 0x000000ff0300720c */ /* 0x000fe20003f25270 */
[----:B------:R-:W-:Y:S01]  /*0570*/  IMAD.HI.U32 R4, R4, R5, RZ ;  /* 0x0000000504047227 */ /* 0x000fe200078e00ff */
[----:B------:R-:W-:Y:S02]  /*0580*/  LOP3.LUT R3, RZ, R3, RZ, 0x33, !PT ;  /* 0x00000003ff037212 */ /* 0x000fe400078e33ff */
[C---:B------:R-:W-:Y:S01]  /*0590*/  SEL R36, R34.reuse, R21, !P2 ;  /* 0x0000001522247207 */ /* 0x040fe20005000000 */
[----:B------:R-:W-:Y:S01]  /*05a0*/  @!P6 IMAD.MOV R13, RZ, RZ, -R13 ;  /* 0x000000ffff0de224 */ /* 0x000fe200078e0a0d */
[----:B------:R-:W-:Y:S01]  /*05b0*/  SEL R6, R3, R23, !P1 ;  /* 0x0000001703067207 */ /* 0x000fe20004800000 */
[----:B------:R-:W-:Y:S01]  /*05c0*/  IMAD.MOV R4, RZ, RZ, -R4 ;  /* 0x000000ffff047224 */ /* 0x000fe200078e0a04 */
[C---:B------:R-:W-:Y:S01]  /*05d0*/  SEL R2, R34.reuse, R19, !P2 ;  /* 0x0000001322027207 */ /* 0x040fe20005000000 */
[----:B------:R-:W-:Y:S01]  /*05e0*/  @!P0 IMAD.IADD R7, R7, 0x1, -R0 ;  /* 0x0000000107078824 */ /* 0x000fe200078e0a00 */
[----:B------:R-:W-:Y:S01]  /*05f0*/  SEL R34, R34, R13, !P2 ;  /* 0x0000000d22227207 */ /* 0x000fe20005000000 */
[----:B------:R-:W-:-:S02]  /*0600*/  IMAD R27, R6, R11, R36 ;  /* 0x0000000b061b7224 */ /* 0x000fc400078e0224 */
[----:B------:R-:W-:Y:S02]  /*0610*/  IMAD R25, R6, R11, R2 ;  /* 0x0000000b06197224 */ /* 0x000fe400078e0202 */
[----:B------:R-:W-:Y:S02]  /*0620*/  @!P3 IMAD.MOV R7, RZ, RZ, -R7 ;  /* 0x000000ffff07b224 */ /* 0x000fe400078e0a07 */
[----:B-1----:R-:W-:-:S03]  /*0630*/  IMAD.WIDE R26, R27, 0x3, R16 ;  /* 0x000000031b1a7825 */ /* 0x002fc600078e0210 */
[----:B------:R-:W-:Y:S01]  /*0640*/  SEL R19, R3, R7, !P1 ;  /* 0x0000000703137207 */ /* 0x000fe20004800000 */
[----:B------:R-:W-:-:S04]  /*0650*/  IMAD.WIDE R24, R25, 0x3, R16 ;  /* 0x0000000319187825 */ /* 0x000fc800078e0210 */
[-C--:B------:R-:W-:Y:S01]  /*0660*/  IMAD R23, R6, R11.reuse, R34 ;  /* 0x0000000b06177224 */ /* 0x080fe200078e0222 */
[----:B0-----:R-:W2:Y:S01]  /*0670*/  LDG.E.U8 R8, desc[UR4][R24.64+0x2] ;  /* 0x0000020418087981 */ /* 0x001ea2000c1e1100 */
[----:B------:R-:W-:Y:S02]  /*0680*/  IMAD R5, R0, R4, R5 ;  /* 0x0000000400057224 */ /* 0x000fe400078e0205 */
[----:B------:R-:W-:Y:S01]  /*0690*/  IMAD.WIDE R22, R23, 0x3, R16 ;  /* 0x0000000317167825 */ /* 0x000fe200078e0210 */
[----:B------:R-:W2:Y:S03]  /*06a0*/  LDG.E.U8 R4, desc[UR4][R26.64+0x2] ;  /* 0x000002041a047981 */ /* 0x000ea6000c1e1100 */
[----:B------:R-:W-:Y:S01]  /*06b0*/  IMAD R21, R19, R11, R2 ;  /* 0x0000000b13157224 */ /* 0x000fe200078e0202 */
[----:B------:R-:W3:Y:S03]  /*06c0*/  LDG.E.U8 R12, desc[UR4][R22.64+0x2] ;  /* 0x00000204160c7981 */ /* 0x000ee6000c1e1100 */
[----:B------:R-:W-:-:S05]  /*06d0*/  IMAD.WIDE R20, R21, 0x3, R16 ;  /* 0x0000000315147825 */ /* 0x000fca00078e0210 */
[----:B------:R-:W4:Y:S01]  /*06e0*/  LDG.E.U8 R6, desc[UR4][R20.64+0x2] ;  /* 0x0000020414067981 */ /* 0x000f22000c1e1100 */
[----:B------:R-:W-:-:S04]  /*06f0*/  IMAD R31, R19, R11, R36 ;  /* 0x0000000b131f7224 */ /* 0x000fc800078e0224 */
[----:B------:R-:W-:-:S05]  /*0700*/  IMAD.WIDE R30, R31, 0x3, R16 ;  /* 0x000000031f1e7825 */ /* 0x000fca00078e0210 */
[----:B------:R-:W5:Y:S01]  /*0710*/  LDG.E.U8 R10, desc[UR4][R30.64+0x2] ;  /* 0x000002041e0a7981 */ /* 0x000f62000c1e1100 */
[----:B------:R-:W-:Y:S02]  /*0720*/  ISETP.GT.U32.AND P0, PT, R0, R5, PT ;  /* 0x000000050000720c */ /* 0x000fe40003f04070 */
[----:B------:R-:W-:-:S11]  /*0730*/  ISETP.GE.AND P2, PT, R9, RZ, PT ;  /* 0x000000ff0900720c */ /* 0x000fd60003f46270 */
[----:B------:R-:W-:-:S05]  /*0740*/  @!P0 IMAD.IADD R5, R5, 0x1, -R0 ;  /* 0x0000000105058824 */ /* 0x000fca00078e0a00 */
[----:B------:R-:W-:Y:S01]  /*0750*/  ISETP.GT.U32.AND P0, PT, R0, R5, PT ;  /* 0x000000050000720c */ /* 0x000fe20003f04070 */
[----:B------:R-:W-:-:S12]  /*0760*/  IMAD R19, R19, R11, R34 ;  /* 0x0000000b13137224 */ /* 0x000fd800078e0222 */
[----:B------:R-:W-:-:S04]  /*0770*/  @!P0 IMAD.IADD R5, R5, 0x1, -R0 ;  /* 0x0000000105058824 */ /* 0x000fc800078e0a00 */
[----:B------:R-:W-:-:S05]  /*0780*/  @!P2 IMAD.MOV R5, RZ, RZ, -R5 ;  /* 0x000000ffff05a224 */ /* 0x000fca00078e0a05 */
[----:B------:R-:W-:Y:S01]  /*0790*/  SEL R3, R3, R5, !P1 ;  /* 0x0000000503037207 */ /* 0x000fe20004800000 */
[----:B------:R-:W-:-:S04]  /*07a0*/  IMAD.WIDE R18, R19, 0x3, R16 ;  /* 0x0000000313127825 */ /* 0x000fc800078e0210 */
[CC--:B------:R-:W-:Y:S02]  /*07b0*/  IMAD R29, R3.reuse, R11.reuse, R2 ;  /* 0x0000000b031d7224 */ /* 0x0c0fe400078e0202 */
[CC--:B------:R-:W-:Y:S01]  /*07c0*/  IMAD R36, R3.reuse, R11.reuse, R36 ;  /* 0x0000000b03247224 */ /* 0x0c0fe200078e0224 */
[----:B------:R-:W5:Y:S01]  /*07d0*/  LDG.E.U8 R2, desc[UR4][R18.64+0x2] ;  /* 0x0000020412027981 */ /* 0x000f62000c1e1100 */
[----:B------:R-:W-:Y:S02]  /*07e0*/  IMAD R34, R3, R11, R34 ;  /* 0x0000000b03227224 */ /* 0x000fe400078e0222 */
[----:B------:R-:W-:-:S04]  /*07f0*/  IMAD.WIDE R28, R29, 0x3, R16 ;  /* 0x000000031d1c7825 */ /* 0x000fc800078e0210 */
[----:B------:R-:W-:-:S04]  /*0800*/  IMAD.WIDE R36, R36, 0x3, R16 ;  /* 0x0000000324247825 */ /* 0x000fc800078e0210 */
[----:B------:R-:W-:Y:S02]  /*0810*/  IMAD.WIDE R34, R34, 0x3, R16 ;  /* 0x0000000322227825 */ /* 0x000fe400078e0210 */
[----:B------:R-:W5:Y:S04]  /*0820*/  LDG.E.U8 R16, desc[UR4][R36.64+0x1] ;  /* 0x0000010424107981 */ /* 0x000f68000c1e1100 */
[----:B------:R-:W5:Y:S01]  /*0830*/  LDG.E.U8 R14, desc[UR4][R34.64+0x2] ;  /* 0x00000204220e7981 */ /* 0x000f62000c1e1100 */
[----:B--2---:R-:W-:-:S04]  /*0840*/  VIMNMX.U16x2 R0, PT, PT, R4, R8, PT ;  /* 0x0000000804007248 */ /* 0x004fc80003fe0200 */
[----:B------:R-:W-:Y:S02]  /*0850*/  LOP3.LUT R3, R0, 0xffff, RZ, 0xc0, !PT ;  /* 0x0000ffff00037812 */ /* 0x000fe400078ec0ff */
[C---:B---3--:R-:W-:Y:S02]  /*0860*/  VIMNMX.U16x2 R0, PT, PT, R12.reuse, R0, PT ;  /* 0x000000000c007248 */ /* 0x048fe40003fe0200 */
[----:B------:R-:W-:Y:S02]  /*0870*/  ISETP.GE.U32.AND P2, PT, R12, R3, PT ;  /* 0x000000030c00720c */ /* 0x000fe40003f46070 */
[----:B------:R-:W-:Y:S02]  /*0880*/  LOP3.LUT R3, R0, 0xffff, RZ, 0xc0, !PT ;  /* 0x0000ffff00037812 */ /* 0x000fe400078ec0ff */
[----:B----4-:R-:W-:Y:S01]  /*0890*/  VIMNMX.U16x2 R0, PT, PT, R6, R0, PT ;  /* 0x0000000006007248 */ /* 0x010fe20003fe0200 */
[----:B------:R0:W-:Y:S01]  /*08a0*/  STL.U8 [R1+0x1], R4 ;  /* 0x0000010401007387 */ /* 0x0001e20000100000 */
[----:B------:R-:W-:-:S02]  /*08b0*/  ISETP.GE.U32.AND P1, PT, R4, R8, PT ;  /* 0x000000080400720c */ /* 0x000fc40003f26070 */
[----:B------:R-:W-:Y:S02]  /*08c0*/  ISETP.GE.U32.AND P3, PT, R6, R3, PT ;  /* 0x000000030600720c */ /* 0x000fe40003f66070 */
[----:B0-----:R-:W-:Y:S02]  /*08d0*/  PRMT R4, R0, 0x7610, R4 ;  /* 0x0000761000047816 */ /* 0x001fe40000000004 */
[----:B------:R-:W2:Y:S02]  /*08e0*/  LDG.E.U8 R0, desc[UR4][R28.64+0x2] ;  /* 0x000002041c007981 */ /* 0x000ea4000c1e1100 */
[----:B------:R-:W-:-:S04]  /*08f0*/  LOP3.LUT R3, R4, 0xffff, RZ, 0xc0, !PT ;  /* 0x0000ffff04037812 */ /* 0x000fc800078ec0ff */
[C---:B-----5:R-:W-:Y:S02]  /*0900*/  ISETP.GE.U32.AND P4, PT, R10.reuse, R3, PT ;  /* 0x000000030a00720c */ /* 0x060fe40003f86070 */
[----:B------:R-:W-:Y:S02]  /*0910*/  VIMNMX.U16x2 R3, PT, PT, R10, R4, PT ;  /* 0x000000040a037248 */ /* 0x000fe40003fe0200 */
[----:B------:R-:W3:Y:S04]  /*0920*/  LDG.E.U8 R4, desc[UR4][R36.64+0x2] ;  /* 0x0000020424047981 */ /* 0x000ee8000c1e1100 */
[----:B------:R0:W-:Y:S02]  /*0930*/  STL.U8 [R1+0x3], R6 ;  /* 0x0000030601007387 */ /* 0x0001e40000100000 */
[----:B0-----:R-:W-:-:S04]  /*0940*/  PRMT R6, R3, 0x7610, R6 ;  /* 0x0000761003067816 */ /* 0x001fc80000000006 */
[----:B------:R-:W-:-:S04]  /*0950*/  LOP3.LUT R5, R6, 0xffff, RZ, 0xc0, !PT ;  /* 0x0000ffff06057812 */ /* 0x000fc800078ec0ff */
[C---:B------:R-:W-:Y:S02]  /*0960*/  ISETP.GE.U32.AND P5, PT, R2.reuse, R5, PT ;  /* 0x000000050200720c */ /* 0x040fe40003fa6070 */
[----:B------:R-:W-:Y:S02]  /*0970*/  SEL R5, RZ, 0x1, P1 ;  /* 0x00000001ff057807 */ /* 0x000fe40000800000 */
[----:B------:R-:W-:Y:S02]  /*0980*/  VIMNMX.U16x2 R3, PT, PT, R2, R6, PT ;  /* 0x0000000602037248 */ /* 0x000fe40003fe0200 */
[----:B------:R-:W-:Y:S02]  /*0990*/  SEL R5, R5, 0x2, P2 ;  /* 0x0000000205057807 */ /* 0x000fe40001000000 */
[----:B------:R-:W-:Y:S02]  /*09a0*/  PRMT R6, R3, 0x7610, R6 ;  /* 0x0000761003067816 */ /* 0x000fe40000000006 */
[----:B------:R-:W-:-:S02]  /*09b0*/  SEL R5, R5, 0x3, P3 ;  /* 0x0000000305057807 */ /* 0x000fc40001800000 */
[----:B------:R-:W-:Y:S02]  /*09c0*/  LOP3.LUT R3, R6, 0xffff, RZ, 0xc0, !PT ;  /* 0x0000ffff06037812 */ /* 0x000fe400078ec0ff */
[----:B------:R-:W-:Y:S01]  /*09d0*/  SEL R5, R5, 0x4, P4 ;  /* 0x0000000405057807 */ /* 0x000fe20002000000 */
[----:B------:R3:W-:Y:S03]  /*09e0*/  STL.U8 [R1+0x5], R2 ;  /* 0x0000050201007387 */ /* 0x0007e60000100000 */
[----:B------:R-:W-:Y:S01]  /*09f0*/  SEL R5, R5, 0x5, P5 ;  /* 0x0000000505057807 */ /* 0x000fe20002800000 */
[----:B------:R-:W-:Y:S04]  /*0a00*/  STL.U8 [R1+0x2], R12 ;  /* 0x0000020c01007387 */ /* 0x000fe80000100000 */
[----:B------:R-:W-:Y:S04]  /*0a10*/  STL.U8 [R1+0x4], R10 ;  /* 0x0000040a01007387 */ /* 0x000fe80000100000 */
[----:B------:R-:W-:Y:S01]  /*0a20*/  STL.U8 [R1+0x8], R14 ;  /* 0x0000080e01007387 */ /* 0x000fe20000100000 */
[----:B--2---:R-:W-:-:S02]  /*0a30*/  VIMNMX.U16x2 R6, PT, PT, R0, R6, PT ;  /* 0x0000000600067248 */ /* 0x004fc40003fe0200 */
[----:B------:R-:W-:Y:S02]  /*0a40*/  ISETP.GE.U32.AND P6, PT, R0, R3, PT ;  /* 0x000000030000720c */ /* 0x000fe40003fc6070 */
[----:B------:R-:W-:Y:S01]  /*0a50*/  LOP3.LUT R3, R6, 0xffff, RZ, 0xc0, !PT ;  /* 0x0000ffff06037812 */ /* 0x000fe200078ec0ff */
[----:B------:R0:W-:Y:S01]  /*0a60*/  STL.U8 [R1+0x6], R0 ;  /* 0x0000060001007387 */ /* 0x0001e20000100000 */
[C---:B---3--:R-:W-:Y:S02]  /*0a70*/  VIMNMX.U16x2 R2, PT, PT, R4.reuse, R6, PT ;  /* 0x0000000604027248 */ /* 0x048fe40003fe0200 */
[----:B------:R-:W-:Y:S02]  /*0a80*/  ISETP.GE.U32.AND P0, PT, R4, R3, PT ;  /* 0x000000030400720c */ /* 0x000fe40003f06070 */
[----:B------:R-:W-:Y:S02]  /*0a90*/  LOP3.LUT R3, R2, 0xffff, RZ, 0xc0, !PT ;  /* 0x0000ffff02037812 */ /* 0x000fe400078ec0ff */
[----:B0-----:R-:W-:-:S02]  /*0aa0*/  SEL R0, R5, 0x6, P6 ;  /* 0x0000000605007807 */ /* 0x001fc40003000000 */
[----:B------:R-:W-:Y:S02]  /*0ab0*/  ISETP.GE.U32.AND P1, PT, R14, R3, PT ;  /* 0x000000030e00720c */ /* 0x000fe40003f26070 */
[----:B------:R-:W-:Y:S01]  /*0ac0*/  SEL R0, R0, 0x7, P0 ;  /* 0x0000000700007807 */ /* 0x000fe20000000000 */
[----:B------:R0:W-:Y:S03]  /*0ad0*/  STL.U8 [R1+0x7], R4 ;  /* 0x0000070401007387 */ /* 0x0001e60000100000 */
[----:B------:R-:W-:Y:S01]  /*0ae0*/  SEL R0, R0, 0x8, P1 ;  /* 0x0000000800007807 */ /* 0x000fe20000800000 */
[----:B------:R-:W-:Y:S01]  /*0af0*/  IMAD.MOV.U32 R9, RZ, RZ, 0x2 ;  /* 0x00000002ff097424 */ /* 0x000fe200078e00ff */
[----:B------:R-:W2:Y:S03]  /*0b00*/  LDG.E.U8 R14, desc[UR4][R26.64] ;  /* 0x000000041a0e7981 */ /* 0x000ea6000c1e1100 */
[----:B------:R-:W-:-:S05]  /*0b10*/  IMAD.IADD R5, R1, 0x1, R0 ;  /* 0x0000000101057824 */ /* 0x000fca00078e0200 */
[----:B------:R1:W-:Y:S04]  /*0b20*/  STL.U8 [R5], R8 ;  /* 0x0000000805007387 */ /* 0x0003e80000100000 */
[----:B------:R-:W3:Y:S04]  /*0b30*/  LDL.U8 R0, [R1+0x1] ;  /* 0x0000010001007983 */ /* 0x000ee80000100000 */
[----:B------:R-:W3:Y:S04]  /*0b40*/  LDL.U8 R2, [R1+0x2] ;  /* 0x0000020001027983 */ /* 0x000ee80000100000 */
[----:B------:R-:W4:Y:S04]  /*0b50*/  LDL.U8 R10, [R1+0x3] ;  /* 0x00000300010a7983 */ /* 0x000f280000100000 */
[----:B------:R-:W5:Y:S04]  /*0b60*/  LDL.U8 R6, [R1+0x4] ;  /* 0x0000040001067983 */ /* 0x000f680000100000 */
[----:B0-----:R-:W2:Y:S04]  /*0b70*/  LDL.U8 R4, [R1+0x5] ;  /* 0x0000050001047983 */ /* 0x001ea80000100000 */
[----:B-1----:R-:W2:Y:S04]  /*0b80*/  LDL.U8 R8, [R1+0x7] ;  /* 0x0000070001087983 */ /* 0x002ea80000100000 */
[----:B------:R-:W2:Y:S01]  /*0b90*/  LDL.U8 R5, [R1+0x8] ;  /* 0x0000080001057983 */ /* 0x000ea20000100000 */
[----:B---3--:R-:W-:-:S04]  /*0ba0*/  VIMNMX.U16x2 R12, PT, PT, R2, R0, PT ;  /* 0x00000000020c7248 */ /* 0x008fc80003fe0200 */
[----:B------:R-:W-:-:S04]  /*0bb0*/  LOP3.LUT R3, R12, 0xffff, RZ, 0xc0, !PT ;  /* 0x0000ffff0c037812 */ /* 0x000fc800078ec0ff */
[C---:B----4-:R-:W-:Y:S02]  /*0bc0*/  ISETP.GE.U32.AND P1, PT, R10.reuse, R3, PT ;  /* 0x000000030a00720c */ /* 0x050fe40003f26070 */
[----:B------:R-:W-:-:S04]  /*0bd0*/  VIMNMX.U16x2 R10, PT, PT, R10, R12, PT ;  /* 0x0000000c0a0a7248 */ /* 0x000fc80003fe0200 */
[----:B------:R-:W-:Y:S02]  /*0be0*/  LOP3.LUT R3, R10, 0xffff, RZ, 0xc0, !PT ;  /* 0x0000ffff0a037812 */ /* 0x000fe400078ec0ff */
[C---:B-----5:R-:W-:Y:S02]  /*0bf0*/  VIMNMX.U16x2 R10, PT, PT, R6.reuse, R10, PT ;  /* 0x0000000a060a7248 */ /* 0x060fe40003fe0200 */
[----:B------:R-:W-:Y:S02]  /*0c00*/  ISETP.GE.U32.AND P2, PT, R6, R3, PT ;  /* 0x000000030600720c */ /* 0x000fe40003f46070 */
[----:B------:R-:W3:Y:S01]  /*0c10*/  LDL.U8 R6, [R1+0x6] ;  /* 0x0000060001067983 */ /* 0x000ee20000100000 */
[----:B------:R-:W-:Y:S02]  /*0c20*/  LOP3.LUT R7, R10, 0xffff, RZ, 0xc0, !PT ;  /* 0x0000ffff0a077812 */ /* 0x000fe400078ec0ff */
[C---:B--2---:R-:W-:Y:S02]  /*0c30*/  VIMNMX.U16x2 R3, PT, PT, R4.reuse, R10, PT ;  /* 0x0000000a04037248 */ /* 0x044fe40003fe0200 */
[----:B------:R-:W-:Y:S01]  /*0c40*/  ISETP.GE.U32.AND P3, PT, R4, R7, PT ;  /* 0x000000070400720c */ /* 0x000fe20003f66070 */
[----:B------:R-:W2:Y:S01]  /*0c50*/  LDG.E.U8 R10, desc[UR4][R24.64+0x1] ;  /* 0x00000104180a7981 */ /* 0x000ea2000c1e1100 */
[----:B------:R-:W-:-:S04]  /*0c60*/  PRMT R4, R3, 0x7610, R4 ;  /* 0x0000761003047816 */ /* 0x000fc80000000004 */
[----:B------:R-:W-:Y:S02]  /*0c70*/  LOP3.LUT R7, R4, 0xffff, RZ, 0xc0, !PT ;  /* 0x0000ffff04077812 */ /* 0x000fe400078ec0ff */
[----:B------:R-:W-:Y:S01]  /*0c80*/  ISETP.GE.U32.AND P0, PT, R2, R0, PT ;  /* 0x000000000200720c */ /* 0x000fe20003f06070 */
[----:B------:R-:W4:Y:S01]  /*0c90*/  LDG.E.U8 R24, desc[UR4][R24.64] ;  /* 0x0000000418187981 */ /* 0x000f22000c1e1100 */
[----:B---3--:R-:W-:-:S04]  /*0ca0*/  VIMNMX.U16x2 R3, PT, PT, R6, R4, PT ;  /* 0x0000000406037248 */ /* 0x008fc80003fe0200 */
[----:B------:R-:W-:-:S04]  /*0cb0*/  PRMT R4, R3, 0x7610, R4 ;  /* 0x0000761003047816 */ /* 0x000fc80000000004 */
[----:B------:R-:W-:-:S04]  /*0cc0*/  LOP3.LUT R3, R4, 0xffff, RZ, 0xc0, !PT ;  /* 0x0000ffff04037812 */ /* 0x000fc800078ec0ff */
[C---:B------:R-:W-:Y:S02]  /*0cd0*/  ISETP.GE.U32.AND P5, PT, R8.reuse, R3, PT ;  /* 0x000000030800720c */ /* 0x040fe40003fa6070 */
[----:B------:R-:W-:-:S04]  /*0ce0*/  VIMNMX.U16x2 R3, PT, PT, R8, R4, PT ;  /* 0x0000000408037248 */ /* 0x000fc80003fe0200 */
[----:B------:R-:W-:-:S04]  /*0cf0*/  LOP3.LUT R2, R3, 0xffff, RZ, 0xc0, !PT ;  /* 0x0000ffff03027812 */ /* 0x000fc800078ec0ff */
[----:B------:R-:W-:Y:S02]  /*0d00*/  ISETP.GE.U32.AND P6, PT, R5, R2, PT ;  /* 0x000000020500720c */ /* 0x000fe40003fc6070 */
[----:B------:R-:W-:-:S04]  /*0d10*/  SEL R2, R9, 0x1, !P0 ;  /* 0x0000000109027807 */ /* 0x000fc80004000000 */
[----:B------:R-:W-:-:S04]  /*0d20*/  SEL R2, R2, 0x3, P1 ;  /* 0x0000000302027807 */ /* 0x000fc80000800000 */
[----:B------:R-:W-:Y:S02]  /*0d30*/  SEL R2, R2, 0x4, P2 ;  /* 0x0000000402027807 */ /* 0x000fe40001000000 */
[----:B------:R-:W-:Y:S02]  /*0d40*/  ISETP.GE.U32.AND P4, PT, R6, R7, PT ;  /* 0x000000070600720c */ /* 0x000fe40003f86070 */
[----:B------:R-:W-:-:S04]  /*0d50*/  SEL R2, R2, 0x5, P3 ;  /* 0x0000000502027807 */ /* 0x000fc80001800000 */
[----:B------:R-:W-:-:S04]  /*0d60*/  SEL R2, R2, 0x6, P4 ;  /* 0x0000000602027807 */ /* 0x000fc80002000000 */
[----:B------:R-:W-:-:S04]  /*0d70*/  SEL R2, R2, 0x7, P5 ;  /* 0x0000000702027807 */ /* 0x000fc80002800000 */
[----:B------:R-:W-:-:S05]  /*0d80*/  SEL R2, R2, 0x8, P6 ;  /* 0x0000000802027807 */ /* 0x000fca0003000000 */
[----:B------:R-:W-:-:S05]  /*0d90*/  IMAD.IADD R5, R1, 0x1, R2 ;  /* 0x0000000101057824 */ /* 0x000fca00078e0202 */
[----:B------:R0:W-:Y:S04]  /*0da0*/  STL.U8 [R5], R0 ;  /* 0x0000000005007387 */ /* 0x0001e80000100000 */
[----:B------:R-:W3:Y:S04]  /*0db0*/  LDL.U8 R8, [R1+0x2] ;  /* 0x0000020001087983 */ /* 0x000ee80000100000 */
[----:B------:R-:W3:Y:S04]  /*0dc0*/  LDL.U8 R2, [R1+0x3] ;  /* 0x0000030001027983 */ /* 0x000ee80000100000 */
[----:B------:R-:W5:Y:S04]  /*0dd0*/  LDL.U8 R4, [R1+0x4] ;  /* 0x0000040001047983 */ /* 0x000f680000100000 */
[----:B0-----:R-:W2:Y:S04]  /*0de0*/  LDL.U8 R0, [R1+0x6] ;  /* 0x0000060001007983 */ /* 0x001ea80000100000 */
[----:B------:R-:W4:Y:S01]  /*0df0*/  LDL.U8 R5, [R1+0x8] ;  /* 0x0000080001057983 */ /* 0x000f220000100000 */
[----:B---3--:R-:W-:-:S02]  /*0e00*/  VIMNMX.U16x2 R6, PT, PT, R2, R8, PT ;  /* 0x0000000802067248 */ /* 0x008fc40003fe0200 */
[----:B------:R-:W-:Y:S02]  /*0e10*/  ISETP.GE.U32.AND P0, PT, R2, R8, PT ;  /* 0x000000080200720c */ /* 0x000fe40003f06070 */
[----:B------:R-:W3:Y:S01]  /*0e20*/  LDL.U8 R2, [R1+0x5] ;  /* 0x0000050001027983 */ /* 0x000ee20000100000 */
[----:B------:R-:W-:Y:S02]  /*0e30*/  LOP3.LUT R3, R6, 0xffff, RZ, 0xc0, !PT ;  /* 0x0000ffff06037812 */ /* 0x000fe400078ec0ff */
[C---:B-----5:R-:W-:Y:S02]  /*0e40*/  VIMNMX.U16x2 R6, PT, PT, R4.reuse, R6, PT ;  /* 0x0000000604067248 */ /* 0x060fe40003fe0200 */
[----:B------:R-:W-:Y:S02]  /*0e50*/  ISETP.GE.U32.AND P1, PT, R4, R3, PT ;  /* 0x000000030400720c */ /* 0x000fe40003f26070 */
[----:B------:R-:W5:Y:S01]  /*0e60*/  LDL.U8 R4, [R1+0x7] ;  /* 0x0000070001047983 */ /* 0x000f620000100000 */
[----:B------:R-:W-:-:S02]  /*0e70*/  LOP3.LUT R7, R6, 0xffff, RZ, 0xc0, !PT ;  /* 0x0000ffff06077812 */ /* 0x000fc400078ec0ff */
[C---:B---3--:R-:W-:Y:S02]  /*0e80*/  VIMNMX.U16x2 R3, PT, PT, R2.reuse, R6, PT ;  /* 0x0000000602037248 */ /* 0x048fe40003fe0200 */
[----:B------:R-:W-:Y:S01]  /*0e90*/  ISETP.GE.U32.AND P2, PT, R2, R7, PT ;  /* 0x000000070200720c */ /* 0x000fe20003f46070 */
[----:B------:R-:W3:Y:S01]  /*0ea0*/  LDG.E.U8 R6, desc[UR4][R30.64+0x1] ;  /* 0x000001041e067981 */ /* 0x000ee2000c1e1100 */
[----:B------:R-:W-:-:S04]  /*0eb0*/  PRMT R2, R3, 0x7610, R2 ;  /* 0x0000761003027816 */ /* 0x000fc80000000002 */
[----:B------:R-:W-:Y:S02]  /*0ec0*/  LOP3.LUT R7, R2, 0xffff, RZ, 0xc0, !PT ;  /* 0x0000ffff02077812 */ /* 0x000fe400078ec0ff */
[C---:B--2---:R-:W-:Y:S02]  /*0ed0*/  VIMNMX.U16x2 R3, PT, PT, R0.reuse, R2, PT ;  /* 0x0000000200037248 */ /* 0x044fe40003fe0200 */
[----:B------:R-:W-:Y:S02]  /*0ee0*/  ISETP.GE.U32.AND P3, PT, R0, R7, PT ;  /* 0x000000070000720c */ /* 0x000fe40003f66070 */
[----:B------:R-:W-:-:S04]  /*0ef0*/  PRMT R0, R3, 0x7610, R0 ;  /* 0x0000761003007816 */ /* 0x000fc80000000000 */
[----:B------:R-:W-:Y:S02]  /*0f00*/  LOP3.LUT R3, R0, 0xffff, RZ, 0xc0, !PT ;  /* 0x0000ffff00037812 */ /* 0x000fe400078ec0ff */
[----:B-----5:R-:W-:-:S04]  /*0f10*/  VIMNMX.U16x2 R0, PT, PT, R4, R0, PT ;  /* 0x0000000004007248 */ /* 0x020fc80003fe0200 */
[----:B------:R-:W-:-:S04]  /*0f20*/  LOP3.LUT R0, R0, 0xffff, RZ, 0xc0, !PT ;  /* 0x0000ffff00007812 */ /* 0x000fc800078ec0ff */
[----:B----4-:R-:W-:Y:S02]  /*0f30*/  ISETP.GE.U32.AND P5, PT, R5, R0, PT ;  /* 0x000000000500720c */ /* 0x010fe40003fa6070 */
[----:B------:R-:W-:-:S04]  /*0f40*/  SEL R0, R9, 0x3, P0 ;  /* 0x0000000309007807 */ /* 0x000fc80000000000 */
[----:B------:R-:W-:-:S04]  /*0f50*/  SEL R0, R0, 0x4, P1 ;  /* 0x0000000400007807 */ /* 0x000fc80000800000 */
[----:B------:R-:W-:Y:S02]  /*0f60*/  SEL R0, R0, 0x5, P2 ;  /* 0x0000000500007807 */ /* 0x000fe40001000000 */
[----:B------:R-:W-:Y:S02]  /*0f70*/  ISETP.GE.U32.AND P4, PT, R4, R3, PT ;  /* 0x000000030400720c */ /* 0x000fe40003f86070 */
[----:B------:R-:W-:-:S04]  /*0f80*/  SEL R0, R0, 0x6, P3 ;  /* 0x0000000600007807 */ /* 0x000fc80001800000 */
[----:B------:R-:W-:-:S04]  /*0f90*/  SEL R0, R0, 0x7, P4 ;  /* 0x0000000700007807 */ /* 0x000fc80002000000 */
[----:B------:R-:W-:-:S05]  /*0fa0*/  SEL R0, R0, 0x8, P5 ;  /* 0x0000000800007807 */ /* 0x000fca0002800000 */
[----:B------:R-:W-:-:S05]  /*0fb0*/  IMAD.IADD R5, R1, 0x1, R0 ;  /* 0x0000000101057824 */ /* 0x000fca00078e0200 */
[----:B------:R0:W-:Y:S04]  /*0fc0*/  STL.U8 [R5], R8 ;  /* 0x0000000805007387 */ /* 0x0001e80000100000 */
[----:B------:R-:W2:Y:S04]  /*0fd0*/  LDL.U8 R12, [R1+0x3] ;  /* 0x00000300010c7983 */ /* 0x000ea80000100000 */
[----:B------:R-:W2:Y:S04]  /*0fe0*/  LDL.U8 R4, [R1+0x4] ;  /* 0x0000040001047983 */ /* 0x000ea80000100000 */
[----:B------:R-:W4:Y:S04]  /*0ff0*/  LDL.U8 R0, [R1+0x5] ;  /* 0x0000050001007983 */ /* 0x000f280000100000 */
[----:B------:R-:W5:Y:S01]  /*1000*/  LDL.U8 R2, [R1+0x6] ;  /* 0x0000060001027983 */ /* 0x000f620000100000 */
[----:B------:R-:W-:-:S03]  /*1010*/  IMAD.MOV.U32 R7, RZ, RZ, 0x4 ;  /* 0x00000004ff077424 */ /* 0x000fc600078e00ff */
[----:B0-----:R-:W3:Y:S04]  /*1020*/  LDG.E.U8 R8, desc[UR4][R26.64+0x1] ;  /* 0x000001041a087981 */ /* 0x001ee8000c1e1100 */
[----:B------:R-:W3:Y:S04]  /*1030*/  LDG.E.U8 R26, desc[UR4][R34.64+0x1] ;  /* 0x00000104221a7981 */ /* 0x000ee8000c1e1100 */
[----:B------:R-:W3:Y:S01]  /*1040*/  LDG.E.U8 R34, desc[UR4][R34.64] ;  /* 0x0000000422227981 */ /* 0x000ee2000c1e1100 */
[CC--:B--2---:R-:W-:Y:S02]  /*1050*/  ISETP.GE.U32.AND P0, PT, R4.reuse, R12.reuse, PT ;  /* 0x0000000c0400720c */ /* 0x0c4fe40003f06070 */
[----:B------:R-:W-:-:S04]  /*1060*/  VIMNMX.U16x2 R4, PT, PT, R4, R12, PT ;  /* 0x0000000c04047248 */ /* 0x000fc80003fe0200 */
[----:B------:R-:W-:Y:S02]  /*1070*/  LOP3.LUT R3, R4, 0xffff, RZ, 0xc0, !PT ;  /* 0x0000ffff04037812 */ /* 0x000fe400078ec0ff */
[C---:B----4-:R-:W-:Y:S02]  /*1080*/  VIMNMX.U16x2 R4, PT, PT, R0.reuse, R4, PT ;  /* 0x0000000400047248 */ /* 0x050fe40003fe0200 */
[----:B------:R-:W-:Y:S02]  /*1090*/  ISETP.GE.U32.AND P1, PT, R0, R3, PT ;  /* 0x000000030000720c */ /* 0x000fe40003f26070 */
[----:B------:R-:W2:Y:S01]  /*10a0*/  LDL.U8 R0, [R1+0x7] ;  /* 0x0000070001007983 */ /* 0x000ea20000100000 */
[----:B------:R-:W-:-:S04]  /*10b0*/  LOP3.LUT R3, R4, 0xffff, RZ, 0xc0, !PT ;  /* 0x0000ffff04037812 */ /* 0x000fc800078ec0ff */
[C---:B-----5:R-:W-:Y:S02]  /*10c0*/  ISETP.GE.U32.AND P2, PT, R2.reuse, R3, PT ;  /* 0x000000030200720c */ /* 0x060fe40003f46070 */
[----:B------:R-:W-:Y:S02]  /*10d0*/  VIMNMX.U16x2 R2, PT, PT, R2, R4, PT ;  /* 0x0000000402027248 */ /* 0x000fe40003fe0200 */
[----:B------:R-:W4:Y:S02]  /*10e0*/  LDL.U8 R4, [R1+0x8] ;  /* 0x0000080001047983 */ /* 0x000f240000100000 */
[----:B------:R-:W-:Y:S02]  /*10f0*/  LOP3.LUT R5, R2, 0xffff, RZ, 0xc0, !PT ;  /* 0x0000ffff02057812 */ /* 0x000fe400078ec0ff */
[C---:B--2---:R-:W-:Y:S02]  /*1100*/  VIMNMX.U16x2 R3, PT, PT, R0.reuse, R2, PT ;  /* 0x0000000200037248 */ /* 0x044fe40003fe0200 */
[----:B------:R-:W-:Y:S01]  /*1110*/  ISETP.GE.U32.AND P3, PT, R0, R5, PT ;  /* 0x000000050000720c */ /* 0x000fe20003f66070 */
[----:B------:R-:W2:Y:S01]  /*1120*/  LDG.E.U8 R2, desc[UR4][R20.64+0x1] ;  /* 0x0000010414027981 */ /* 0x000ea2000c1e1100 */
[----:B------:R-:W-:-:S04]  /*1130*/  SEL R0, R7, 0x3, !P0 ;  /* 0x0000000307007807 */ /* 0x000fc80004000000 */
[----:B------:R-:W-:Y:S02]  /*1140*/  SEL R0, R0, 0x5, P1 ;  /* 0x0000000500007807 */ /* 0x000fe40000800000 */
[----:B------:R-:W-:Y:S02]  /*1150*/  LOP3.LUT R3, R3, 0xffff, RZ, 0xc0, !PT ;  /* 0x0000ffff03037812 */ /* 0x000fe400078ec0ff */
[----:B------:R-:W-:Y:S02]  /*1160*/  SEL R0, R0, 0x6, P2 ;  /* 0x0000000600007807 */ /* 0x000fe40001000000 */
[----:B----4-:R-:W-:Y:S02]  /*1170*/  ISETP.GE.U32.AND P4, PT, R4, R3, PT ;  /* 0x000000030400720c */ /* 0x010fe40003f86070 */
[----:B------:R-:W-:-:S04]  /*1180*/  SEL R0, R0, 0x7, P3 ;  /* 0x0000000700007807 */ /* 0x000fc80001800000 */
[----:B------:R-:W-:-:S05]  /*1190*/  SEL R0, R0, 0x8, P4 ;  /* 0x0000000800007807 */ /* 0x000fca0002000000 */
[----:B------:R-:W-:Y:S02]  /*11a0*/  IMAD.IADD R13, R1, 0x1, R0 ;  /* 0x00000001010d7824 */ /* 0x000fe400078e0200 */
[----:B------:R-:W4:Y:S01]  /*11b0*/  LDG.E.U8 R0, desc[UR4][R22.64+0x1] ;  /* 0x0000010416007981 */ /* 0x000f22000c1e1100 */
[----:B---3--:R-:W-:-:S04]  /*11c0*/  VIMNMX.U16x2 R4, PT, PT, R8, R10, PT ;  /* 0x0000000a08047248 */ /* 0x008fc80003fe0200 */
[----:B------:R-:W-:Y:S01]  /*11d0*/  LOP3.LUT R5, R4, 0xffff, RZ, 0xc0, !PT ;  /* 0x0000ffff04057812 */ /* 0x000fe200078ec0ff */
[----:B------:R0:W-:Y:S01]  /*11e0*/  STL.U8 [R13], R12 ;  /* 0x0000000c0d007387 */ /* 0x0001e20000100000 */
[----:B------:R-:W-:-:S03]  /*11f0*/  ISETP.GE.U32.AND P1, PT, R8, R10, PT ;  /* 0x0000000a0800720c */ /* 0x000fc60003f26070 */
[----:B------:R1:W-:Y:S01]  /*1200*/  STL.U8 [R1+0x1], R8 ;  /* 0x0000010801007387 */ /* 0x0003e20000100000 */
[----:B----4-:R-:W-:-:S03]  /*1210*/  VIMNMX.U16x2 R3, PT, PT, R0, R4, PT ;  /* 0x0000000400037248 */ /* 0x010fc60003fe0200 */
[----:B0-----:R-:W3:Y:S01]  /*1220*/  LDL.U8 R13, [R1+0x4] ;  /* 0x00000400010d7983 */ /* 0x001ee20000100000 */
[----:B------:R-:W-:-:S03]  /*1230*/  PRMT R4, R3, 0x7610, R4 ;  /* 0x0000761003047816 */ /* 0x000fc60000000004 */
[----:B------:R-:W4:Y:S01]  /*1240*/  LDG.E.U8 R12, desc[UR4][R22.64] ;  /* 0x00000004160c7981 */ /* 0x000f22000c1e1100 */
[----:B------:R-:W-:Y:S02]  /*1250*/  LOP3.LUT R3, R4, 0xffff, RZ, 0xc0, !PT ;  /* 0x0000ffff04037812 */ /* 0x000fe400078ec0ff */
[C---:B--2---:R-:W-:Y:S02]  /*1260*/  VIMNMX.U16x2 R4, PT, PT, R2.reuse, R4, PT ;  /* 0x0000000402047248 */ /* 0x044fe40003fe0200 */
[----:B------:R-:W-:Y:S02]  /*1270*/  ISETP.GE.U32.AND P3, PT, R2, R3, PT ;  /* 0x000000030200720c */ /* 0x000fe40003f66070 */
[----:B------:R-:W-:Y:S02]  /*1280*/  LOP3.LUT R3, R4, 0xffff, RZ, 0xc0, !PT ;  /* 0x0000ffff04037812 */ /* 0x000fe400078ec0ff */
[----:B-1----:R-:W-:Y:S02]  /*1290*/  VIMNMX.U16x2 R8, PT, PT, R6, R4, PT ;  /* 0x0000000406087248 */ /* 0x002fe40003fe0200 */
[----:B------:R-:W2:Y:S01]  /*12a0*/  LDG.E.U8 R4, desc[UR4][R18.64+0x1] ;  /* 0x0000010412047981 */ /* 0x000ea2000c1e1100 */
[----:B------:R-:W-:-:S03]  /*12b0*/  ISETP.GE.U32.AND P2, PT, R0, R5, PT ;  /* 0x000000050000720c */ /* 0x000fc60003f46070 */
[----:B------:R0:W-:Y:S04]  /*12c0*/  STL.U8 [R1+0x2], R0 ;  /* 0x0000020001007387 */ /* 0x0001e80000100000 */
[----:B0-----:R-:W5:Y:S01]  /*12d0*/  LDG.E.U8 R0, desc[UR4][R28.64+0x1] ;  /* 0x000001041c007981 */ /* 0x001f62000c1e1100 */
[----:B------:R-:W-:Y:S02]  /*12e0*/  ISETP.GE.U32.AND P4, PT, R6, R3, PT ;  /* 0x000000030600720c */ /* 0x000fe40003f86070 */
[----:B------:R-:W-:Y:S01]  /*12f0*/  LOP3.LUT R3, R8, 0xffff, RZ, 0xc0, !PT ;  /* 0x0000ffff08037812 */ /* 0x000fe200078ec0ff */
[----:B------:R2:W-:Y:S04]  /*1300*/  STL.U8 [R1+0x3], R2 ;  /* 0x0000030201007387 */ /* 0x0005e80000100000 */
[----:B------:R-:W-:Y:S04]  /*1310*/  STL.U8 [R1+0x4], R6 ;  /* 0x0000040601007387 */ /* 0x000fe80000100000 */
[----:B------:R-:W-:Y:S04]  /*1320*/  STL.U8 [R1+0x7], R16 ;  /* 0x0000071001007387 */ /* 0x000fe80000100000 */
[----:B------:R-:W-:Y:S01]  /*1330*/  STL.U8 [R1+0x8], R26 ;  /* 0x0000081a01007387 */ /* 0x000fe20000100000 */
[----:B--2---:R-:W-:-:S02]  /*1340*/  VIMNMX.U16x2 R2, PT, PT, R4, R8, PT ;  /* 0x0000000804027248 */ /* 0x004fc40003fe0200 */
[----:B------:R-:W-:Y:S02]  /*1350*/  ISETP.GE.U32.AND P5, PT, R4, R3, PT ;  /* 0x000000030400720c */ /* 0x000fe40003fa6070 */
[----:B------:R-:W-:Y:S02]  /*1360*/  LOP3.LUT R3, R2, 0xffff, RZ, 0xc0, !PT ;  /* 0x0000ffff02037812 */ /* 0x000fe400078ec0ff */
[C---:B-----5:R-:W-:Y:S02]  /*1370*/  VIMNMX.U16x2 R2, PT, PT, R0.reuse, R2, PT ;  /* 0x0000000200027248 */ /* 0x060fe40003fe0200 */
[----:B------:R-:W-:Y:S02]  /*1380*/  ISETP.GE.U32.AND P6, PT, R0, R3, PT ;  /* 0x000000030000720c */ /* 0x000fe40003fc6070 */
[----:B------:R-:W-:-:S04]  /*1390*/  LOP3.LUT R3, R2, 0xffff, RZ, 0xc0, !PT ;  /* 0x0000ffff02037812 */ /* 0x000fc800078ec0ff */
[----:B------:R-:W-:Y:S02]  /*13a0*/  ISETP.GE.U32.AND P0, PT, R16, R3, PT ;  /* 0x000000031000720c */ /* 0x000fe40003f06070 */
[----:B------:R-:W-:-:S04]  /*13b0*/  SEL R3, RZ, 0x1, P1 ;  /* 0x00000001ff037807 */ /* 0x000fc80000800000 */
[----:B------:R-:W-:-:S04]  /*13c0*/  SEL R3, R3, 0x2, P2 ;  /* 0x0000000203037807 */ /* 0x000fc80001000000 */
[----:B------:R-:W-:Y:S01]  /*13d0*/  SEL R3, R3, 0x3, P3 ;  /* 0x0000000303037807 */ /* 0x000fe20001800000 */
[----:B------:R0:W-:Y:S03]  /*13e0*/  STL.U8 [R1+0x6], R0 ;  /* 0x0000060001007387 */ /* 0x0001e60000100000 */
[----:B------:R-:W-:Y:S02]  /*13f0*/  SEL R3, R3, 0x4, P4 ;  /* 0x0000000403037807 */ /* 0x000fe40002000000 */
[----:B------:R-:W-:Y:S02]  /*1400*/  VIMNMX.U16x2 R2, PT, PT, R16, R2, PT ;  /* 0x0000000210027248 */ /* 0x000fe40003fe0200 */
[----:B0-----:R-:W-:Y:S02]  /*1410*/  SEL R0, R3, 0x5, P5 ;  /* 0x0000000503007807 */ /* 0x001fe40002800000 */
[----:B------:R-:W-:-:S02]  /*1420*/  LOP3.LUT R3, R2, 0xffff, RZ, 0xc0, !PT ;  /* 0x0000ffff02037812 */ /* 0x000fc400078ec0ff */
[----:B------:R-:W-:Y:S02]  /*1430*/  SEL R0, R0, 0x6, P6 ;  /* 0x0000000600007807 */ /* 0x000fe40003000000 */
[----:B------:R-:W-:Y:S02]  /*1440*/  ISETP.GE.U32.AND P1, PT, R26, R3, PT ;  /* 0x000000031a00720c */ /* 0x000fe40003f26070 */
[----:B------:R-:W-:-:S04]  /*1450*/  SEL R0, R0, 0x7, P0 ;  /* 0x0000000700007807 */ /* 0x000fc80000000000 */
[----:B------:R-:W-:Y:S01]  /*1460*/  SEL R0, R0, 0x8, P1 ;  /* 0x0000000800007807 */ /* 0x000fe20000800000 */
[----:B------:R0:W-:Y:S04]  /*1470*/  STL.U8 [R1+0x5], R4 ;  /* 0x0000050401007387 */ /* 0x0001e80000100000 */
[----:B------:R-:W-:-:S05]  /*1480*/  IMAD.IADD R5, R1, 0x1, R0 ;  /* 0x0000000101057824 */ /* 0x000fca00078e0200 */
[----:B------:R1:W-:Y:S04]  /*1490*/  STL.U8 [R5], R10 ;  /* 0x0000000a05007387 */ /* 0x0003e80000100000 */
[----:B------:R-:W2:Y:S04]  /*14a0*/  LDL.U8 R0, [R1+0x1] ;  /* 0x0000010001007983 */ /* 0x000ea80000100000 */
[----:B------:R-:W2:Y:S04]  /*14b0*/  LDL.U8 R2, [R1+0x2] ;  /* 0x0000020001027983 */ /* 0x000ea80000100000 */
[----:B------:R-:W5:Y:S04]  /*14c0*/  LDL.U8 R6, [R1+0x3] ;  /* 0x0000030001067983 */ /* 0x000f680000100000 */
[----:B0-----:R-:W3:Y:S04]  /*14d0*/  LDL.U8 R4, [R1+0x4] ;  /* 0x0000040001047983 */ /* 0x001ee80000100000 */
[----:B-1----:R-:W4:Y:S01]  /*14e0*/  LDG.E.U8 R10, desc[UR4][R20.64] ;  /* 0x00000004140a7981 */ /* 0x002f22000c1e1100 */
[----:B--2---:R-:W-:-:S04]  /*14f0*/  VIMNMX.U16x2 R8, PT, PT, R2, R0, PT ;  /* 0x0000000002087248 */ /* 0x004fc80003fe0200 */
[----:B------:R-:W-:Y:S02]  /*1500*/  LOP3.LUT R3, R8, 0xffff, RZ, 0xc0, !PT ;  /* 0x0000ffff08037812 */ /* 0x000fe400078ec0ff */
[C---:B-----5:R-:W-:Y:S02]  /*1510*/  VIMNMX.U16x2 R8, PT, PT, R6.reuse, R8, PT ;  /* 0x0000000806087248 */ /* 0x060fe40003fe0200 */
[----:B------:R-:W-:Y:S02]  /*1520*/  ISETP.GE.U32.AND P1, PT, R6, R3, PT ;  /* 0x000000030600720c */ /* 0x000fe40003f26070 */
[----:B------:R-:W2:Y:S01]  /*1530*/  LDL.U8 R6, [R1+0x5] ;  /* 0x0000050001067983 */ /* 0x000ea20000100000 */
[----:B------:R-:W-:Y:S02]  /*1540*/  LOP3.LUT R3, R8, 0xffff, RZ, 0xc0, !PT ;  /* 0x0000ffff08037812 */ /* 0x000fe400078ec0ff */
[C---:B---3--:R-:W-:Y:S02]  /*1550*/  VIMNMX.U16x2 R8, PT, PT, R4.reuse, R8, PT ;  /* 0x0000000804087248 */ /* 0x048fe40003fe0200 */
[----:B------:R-:W-:-:S02]  /*1560*/  ISETP.GE.U32.AND P2, PT, R4, R3, PT ;  /* 0x000000030400720c */ /* 0x000fc40003f46070 */
[----:B------:R-:W3:Y:S01]  /*1570*/  LDL.U8 R4, [R1+0x6] ;  /* 0x0000060001047983 */ /* 0x000ee20000100000 */
[----:B------:R-:W-:Y:S02]  /*1580*/  LOP3.LUT R3, R8, 0xffff, RZ, 0xc0, !PT ;  /* 0x0000ffff08037812 */ /* 0x000fe400078ec0ff */
[----:B------:R-:W-:Y:S02]  /*1590*/  ISETP.GE.U32.AND P0, PT, R2, R0, PT ;  /* 0x000000000200720c */ /* 0x000fe40003f06070 */
[C---:B--2---:R-:W-:Y:S02]  /*15a0*/  VIMNMX.U16x2 R8, PT, PT, R6.reuse, R8, PT ;  /* 0x0000000806087248 */ /* 0x044fe40003fe0200 */
[----:B------:R-:W-:Y:S02]  /*15b0*/  ISETP.GE.U32.AND P3, PT, R6, R3, PT ;  /* 0x000000030600720c */ /* 0x000fe40003f66070 */
[----:B------:R-:W2:Y:S01]  /*15c0*/  LDL.U8 R6, [R1+0x7] ;  /* 0x0000070001067983 */ /* 0x000ea20000100000 */
[----:B------:R-:W-:-:S04]  /*15d0*/  LOP3.LUT R3, R8, 0xffff, RZ, 0xc0, !PT ;  /* 0x0000ffff08037812 */ /* 0x000fc800078ec0ff */
[----:B---3--:R-:W-:Y:S02]  /*15e0*/  ISETP.GE.U32.AND P4, PT, R4, R3, PT ;  /* 0x000000030400720c */ /* 0x008fe40003f86070 */
[----:B------:R-:W3:Y:S01]  /*15f0*/  LDL.U8 R3, [R1+0x8] ;  /* 0x0000080001037983 */ /* 0x000ee20000100000 */
[----:B------:R-:W-:-:S04]  /*1600*/  SEL R2, R9, 0x1, !P0 ;  /* 0x0000000109027807 */ /* 0x000fc80004000000 */
[----:B------:R-:W-:Y:S02]  /*1610*/  SEL R2, R2, 0x3, P1 ;  /* 0x0000000302027807 */ /* 0x000fe40000800000 */
[----:B------:R-:W-:Y:S02]  /*1620*/  VIMNMX.U16x2 R4, PT, PT, R4, R8, PT ;  /* 0x0000000804047248 */ /* 0x000fe40003fe0200 */
[----:B------:R-:W-:Y:S02]  /*1630*/  SEL R2, R2, 0x4, P2 ;  /* 0x0000000402027807 */ /* 0x000fe40001000000 */
[----:B------:R-:W-:Y:S02]  /*1640*/  LOP3.LUT R5, R4, 0xffff, RZ, 0xc0, !PT ;  /* 0x0000ffff04057812 */ /* 0x000fe400078ec0ff */
[----:B------:R-:W-:-:S04]  /*1650*/  SEL R2, R2, 0x5, P3 ;  /* 0x0000000502027807 */ /* 0x000fc80001800000 */
[----:B------:R-:W-:Y:S02]  /*1660*/  SEL R2, R2, 0x6, P4 ;  /* 0x0000000602027807 */ /* 0x000fe40002000000 */
[C---:B--2---:R-:W-:Y:S02]  /*1670*/  VIMNMX.U16x2 R4, PT, PT, R6.reuse, R4, PT ;  /* 0x0000000406047248 */ /* 0x044fe40003fe0200 */
[----:B------:R-:W-:Y:S02]  /*1680*/  ISETP.GE.U32.AND P5, PT, R6, R5, PT ;  /* 0x000000050600720c */ /* 0x000fe40003fa6070 */
[----:B------:R-:W-:Y:S02]  /*1690*/  LOP3.LUT R4, R4, 0xffff, RZ, 0xc0, !PT ;  /* 0x0000ffff04047812 */ /* 0x000fe400078ec0ff */
[----:B------:R-:W-:Y:S02]  /*16a0*/  SEL R2, R2, 0x7, P5 ;  /* 0x0000000702027807 */ /* 0x000fe40002800000 */
[----:B---3--:R-:W-:-:S04]  /*16b0*/  ISETP.GE.U32.AND P0, PT, R3, R4, PT ;  /* 0x000000040300720c */ /* 0x008fc80003f06070 */
[----:B------:R-:W-:-:S05]  /*16c0*/  SEL R2, R2, 0x8, P0 ;  /* 0x0000000802027807 */ /* 0x000fca0000000000 */
[----:B------:R-:W-:-:S05]  /*16d0*/  IMAD.IADD R5, R1, 0x1, R2 ;  /* 0x0000000101057824 */ /* 0x000fca00078e0202 */
[----:B------:R0:W-:Y:S04]  /*16e0*/  STL.U8 [R5], R0 ;  /* 0x0000000005007387 */ /* 0x0001e80000100000 */
[----:B------:R-:W2:Y:S04]  /*16f0*/  LDL.U8 R22, [R1+0x2] ;  /* 0x0000020001167983 */ /* 0x000ea80000100000 */
[----:B------:R-:W2:Y:S04]  /*1700*/  LDL.U8 R2, [R1+0x3] ;  /* 0x0000030001027983 */ /* 0x000ea80000100000 */
[----:B------:R-:W3:Y:S04]  /*1710*/  LDL.U8 R6, [R1+0x4] ;  /* 0x0000040001067983 */ /* 0x000ee80000100000 */
[----:B------:R-:W5:Y:S04]  /*1720*/  LDL.U8 R4, [R1+0x5] ;  /* 0x0000050001047983 */ /* 0x000f680000100000 */
[----:B0-----:R-:W4:Y:S01]  /*1730*/  LDL.U8 R0, [R1+0x6] ;  /* 0x0000060001007983 */ /* 0x001f220000100000 */
[----:B--2---:R-:W-:-:S04]  /*1740*/  VIMNMX.U16x2 R8, PT, PT, R2, R22, PT ;  /* 0x0000001602087248 */ /* 0x004fc80003fe0200 */
[----:B------:R-:W-:-:S04]  /*1750*/  LOP3.LUT R3, R8, 0xffff, RZ, 0xc0, !PT ;  /* 0x0000ffff08037812 */ /* 0x000fc800078ec0ff */
[C---:B---3--:R-:W-:Y:S02]  /*1760*/  ISETP.GE.U32.AND P1, PT, R6.reuse, R3, PT ;  /* 0x000000030600720c */ /* 0x048fe40003f26070 */
[----:B------:R-:W-:Y:S02]  /*1770*/  VIMNMX.U16x2 R6, PT, PT, R6, R8, PT ;  /* 0x0000000806067248 */ /* 0x000fe40003fe0200 */
[----:B------:R-:W-:Y:S01]  /*1780*/  ISETP.GE.U32.AND P0, PT, R2, R22, PT ;  /* 0x000000160200720c */ /* 0x000fe20003f06070 */
[----:B------:R-:W2:Y:S01]  /*1790*/  LDG.E.U8 R8, desc[UR4][R18.64] ;  /* 0x0000000412087981 */ /* 0x000ea2000c1e1100 */
[----:B------:R-:W-:Y:S02]  /*17a0*/  LOP3.LUT R3, R6, 0xffff, RZ, 0xc0, !PT ;  /* 0x0000ffff06037812 */ /* 0x000fe400078ec0ff */
[C---:B-----5:R-:W-:Y:S02]  /*17b0*/  VIMNMX.U16x2 R6, PT, PT, R4.reuse, R6, PT ;  /* 0x0000000604067248 */ /* 0x060fe40003fe0200 */
[----:B------:R-:W-:-:S02]  /*17c0*/  ISETP.GE.U32.AND P2, PT, R4, R3, PT ;  /* 0x000000030400720c */ /* 0x000fc40003f46070 */
[----:B------:R-:W3:Y:S01]  /*17d0*/  LDL.U8 R4, [R1+0x7] ;  /* 0x0000070001047983 */ /* 0x000ee20000100000 */
[----:B------:R-:W-:-:S04]  /*17e0*/  LOP3.LUT R3, R6, 0xffff, RZ, 0xc0, !PT ;  /* 0x0000ffff06037812 */ /* 0x000fc800078ec0ff */
[C---:B----4-:R-:W-:Y:S02]  /*17f0*/  ISETP.GE.U32.AND P3, PT, R0.reuse, R3, PT ;  /* 0x000000030000720c */ /* 0x050fe40003f66070 */
[----:B------:R-:W4:Y:S01]  /*1800*/  LDL.U8 R3, [R1+0x8] ;  /* 0x0000080001037983 */ /* 0x000f220000100000 */
[----:B------:R-:W-:Y:S02]  /*1810*/  SEL R2, R9, 0x3, P0 ;  /* 0x0000000309027807 */ /* 0x000fe40000000000 */
[----:B------:R-:W-:Y:S02]  /*1820*/  VIMNMX.U16x2 R0, PT, PT, R0, R6, PT ;  /* 0x0000000600007248 */ /* 0x000fe40003fe0200 */
[----:B------:R-:W-:Y:S01]  /*1830*/  SEL R2, R2, 0x4, P1 ;  /* 0x0000000402027807 */ /* 0x000fe20000800000 */
[----:B------:R-:W5:Y:S01]  /*1840*/  LDG.E.U8 R6, desc[UR4][R28.64] ;  /* 0x000000041c067981 */ /* 0x000f62000c1e1100 */
[----:B------:R-:W-:Y:S02]  /*1850*/  LOP3.LUT R5, R0, 0xffff, RZ, 0xc0, !PT ;  /* 0x0000ffff00057812 */ /* 0x000fe400078ec0ff */
[----:B------:R-:W-:-:S04]  /*1860*/  SEL R2, R2, 0x5, P2 ;  /* 0x0000000502027807 */ /* 0x000fc80001000000 */
[----:B------:R-:W-:Y:S02]  /*1870*/  SEL R2, R2, 0x6, P3 ;  /* 0x0000000602027807 */ /* 0x000fe40001800000 */
[C---:B---3--:R-:W-:Y:S02]  /*1880*/  VIMNMX.U16x2 R0, PT, PT, R4.reuse, R0, PT ;  /* 0x0000000004007248 */ /* 0x048fe40003fe0200 */
[----:B------:R-:W-:Y:S02]  /*1890*/  ISETP.GE.U32.AND P4, PT, R4, R5, PT ;  /* 0x000000050400720c */ /* 0x000fe40003f86070 */
[----:B------:R-:W-:-:S04]  /*18a0*/  LOP3.LUT R0, R0, 0xffff, RZ, 0xc0, !PT ;  /* 0x0000ffff00007812 */ /* 0x000fc800078ec0ff */
[----:B----4-:R-:W-:Y:S02]  /*18b0*/  ISETP.GE.U32.AND P0, PT, R3, R0, PT ;  /* 0x000000000300720c */ /* 0x010fe40003f06070 */
[----:B------:R-:W-:Y:S02]  /*18c0*/  SEL R0, R2, 0x7, P4 ;  /* 0x0000000702007807 */ /* 0x000fe40002000000 */
[----:B------:R-:W3:Y:S02]  /*18d0*/  LDG.E.U8 R2, desc[UR4][R36.64] ;  /* 0x0000000424027981 */ /* 0x000ee4000c1e1100 */
[----:B------:R-:W-:-:S05]  /*18e0*/  SEL R0, R0, 0x8, P0 ;  /* 0x0000000800007807 */ /* 0x000fca0000000000 */
[----:B------:R-:W-:Y:S02]  /*18f0*/  IMAD.IADD R3, R1, 0x1, R0 ;  /* 0x0000000101037824 */ /* 0x000fe400078e0200 */
[----:B------:R0:W4:Y:S04]  /*1900*/  LDG.E.U8 R0, desc[UR4][R30.64] ;  /* 0x000000041e007981 */ /* 0x000128000c1e1100 */
[----:B------:R1:W-:Y:S04]  /*1910*/  STL.U8 [R3], R22 ;  /* 0x0000001603007387 */ /* 0x0003e80000100000 */
[----:B------:R-:W2:Y:S04]  /*1920*/  LDL.U8 R26, [R1+0x3] ;  /* 0x00000300011a7983 */ /* 0x000ea80000100000 */
[----:B------:R-:W2:Y:S04]  /*1930*/  LDL.U8 R16, [R1+0x4] ;  /* 0x0000040001107983 */ /* 0x000ea80000100000 */
[----:B------:R-:W5:Y:S04]  /*1940*/  LDL.U8 R20, [R1+0x5] ;  /* 0x0000050001147983 */ /* 0x000f680000100000 */
[----:B------:R-:W3:Y:S04]  /*1950*/  LDL.U8 R18, [R1+0x6] ;  /* 0x0000060001127983 */ /* 0x000ee80000100000 */
[----:B------:R-:W3:Y:S04]  /*1960*/  LDL.U8 R4, [R1+0x7] ;  /* 0x0000070001047983 */ /* 0x000ee80000100000 */
[----:B------:R-:W3:Y:S01]  /*1970*/  LDL.U8 R17, [R1+0x8] ;  /* 0x0000080001117983 */ /* 0x000ee20000100000 */
[----:B0-----:R-:W-:-:S04]  /*1980*/  VIMNMX.U16x2 R30, PT, PT, R14, R24, PT ;  /* 0x000000180e1e7248 */ /* 0x001fc80003fe0200 */
[----:B------:R-:W-:Y:S02]  /*1990*/  VIMNMX.U16x2 R28, PT, PT, R12, R30, PT ;  /* 0x0000001e0c1c7248 */ /* 0x000fe40003fe0200 */
[----:B-1----:R-:W-:Y:S02]  /*19a0*/  LOP3.LUT R3, R30, 0xffff, RZ, 0xc0, !PT ;  /* 0x0000ffff1e037812 */ /* 0x002fe400078ec0ff */
[----:B------:R-:W-:Y:S02]  /*19b0*/  VIMNMX.U16x2 R22, PT, PT, R10, R28, PT ;  /* 0x0000001c0a167248 */ /* 0x000fe40003fe0200 */
[----:B------:R-:W-:Y:S02]  /*19c0*/  LOP3.LUT R19, R28, 0xffff, RZ, 0xc0, !PT ;  /* 0x0000ffff1c137812 */ /* 0x000fe400078ec0ff */
[----:B------:R-:W-:Y:S02]  /*19d0*/  ISETP.GE.U32.AND P5, PT, R12, R3, PT ;  /* 0x000000030c00720c */ /* 0x000fe40003fa6070 */
[----:B------:R-:W-:-:S02]  /*19e0*/  ISETP.GE.U32.AND P0, PT, R10, R19, PT ;  /* 0x000000130a00720c */ /* 0x000fc40003f06070 */
[----:B------:R-:W-:Y:S02]  /*19f0*/  LOP3.LUT R19, R22, 0xffff, RZ, 0xc0, !PT ;  /* 0x0000ffff16137812 */ /* 0x000fe400078ec0ff */
[----:B------:R-:W-:Y:S02]  /*1a00*/  ISETP.GE.U32.AND P4, PT, R14, R24, PT ;  /* 0x000000180e00720c */ /* 0x000fe40003f86070 */
[----:B----4-:R-:W-:-:S04]  /*1a10*/  VIMNMX.U16x2 R3, PT, PT, R0, R22, PT ;  /* 0x0000001600037248 */ /* 0x010fc80003fe0200 */
[----:B------:R-:W-:Y:S02]  /*1a20*/  PRMT R22, R3, 0x7610, R22 ;  /* 0x0000761003167816 */ /* 0x000fe40000000016 */
[----:B--2---:R-:W-:-:S04]  /*1a30*/  VIMNMX.U16x2 R5, PT, PT, R16, R26, PT ;  /* 0x0000001a10057248 */ /* 0x004fc80003fe0200 */
[----:B------:R-:W-:Y:S02]  /*1a40*/  PRMT R28, R5, 0x7610, R28 ;  /* 0x00007610051c7816 */ /* 0x000fe4000000001c */
[----:B------:R-:W-:Y:S02]  /*1a50*/  LOP3.LUT R5, R22, 0xffff, RZ, 0xc0, !PT ;  /* 0x0000ffff16057812 */ /* 0x000fe400078ec0ff */
[----:B-----5:R-:W-:Y:S02]  /*1a60*/  VIMNMX.U16x2 R3, PT, PT, R20, R28, PT ;  /* 0x0000001c14037248 */ /* 0x020fe40003fe0200 */
[----:B------:R-:W-:Y:S02]  /*1a70*/  ISETP.GE.U32.AND P2, PT, R8, R5, PT ;  /* 0x000000050800720c */ /* 0x000fe40003f46070 */
[----:B------:R-:W-:Y:S02]  /*1a80*/  PRMT R30, R3, 0x7610, R30 ;  /* 0x00007610031e7816 */ /* 0x000fe4000000001e */
[----:B------:R-:W-:-:S02]  /*1a90*/  LOP3.LUT R5, R28, 0xffff, RZ, 0xc0, !PT ;  /* 0x0000ffff1c057812 */ /* 0x000fc400078ec0ff */
[----:B---3--:R-:W-:Y:S02]  /*1aa0*/  VIMNMX.U16x2 R3, PT, PT, R18, R30, PT ;  /* 0x0000001e12037248 */ /* 0x008fe40003fe0200 */
[----:B------:R-:W-:Y:S02]  /*1ab0*/  ISETP.GE.U32.AND P6, PT, R16, R26, PT ;  /* 0x0000001a1000720c */ /* 0x000fe40003fc6070 */
[----:B------:R-:W-:Y:S02]  /*1ac0*/  ISETP.GE.U32.AND P3, PT, R20, R5, PT ;  /* 0x000000051400720c */ /* 0x000fe40003f66070 */
[----:B------:R-:W-:Y:S02]  /*1ad0*/  LOP3.LUT R5, R30, 0xffff, RZ, 0xc0, !PT ;  /* 0x0000ffff1e057812 */ /* 0x000fe400078ec0ff */
[----:B------:R-:W-:Y:S02]  /*1ae0*/  PRMT R16, R3, 0x7610, R16 ;  /* 0x0000761003107816 */ /* 0x000fe40000000010 */
[----:B------:R-:W-:-:S02]  /*1af0*/  SEL R20, RZ, 0x1, P4 ;  /* 0x00000001ff147807 */ /* 0x000fc40002000000 */
[----:B------:R-:W-:Y:S02]  /*1b00*/  VIMNMX.U16x2 R22, PT, PT, R8, R22, PT ;  /* 0x0000001608167248 */ /* 0x000fe40003fe0200 */
[----:B------:R-:W-:Y:S02]  /*1b10*/  ISETP.GE.U32.AND P1, PT, R0, R19, PT ;  /* 0x000000130000720c */ /* 0x000fe40003f26070 */
[----:B------:R-:W-:Y:S02]  /*1b20*/  ISETP.GE.U32.AND P4, PT, R18, R5, PT ;  /* 0x000000051200720c */ /* 0x000fe40003f86070 */
[----:B------:R-:W-:Y:S02]  /*1b30*/  VIMNMX.U16x2 R3, PT, PT, R4, R16, PT ;  /* 0x0000001004037248 */ /* 0x000fe40003fe0200 */
[----:B------:R-:W-:Y:S02]  /*1b40*/  LOP3.LUT R19, R16, 0xffff, RZ, 0xc0, !PT ;  /* 0x0000ffff10137812 */ /* 0x000fe400078ec0ff */
[----:B------:R-:W-:-:S02]  /*1b50*/  SEL R18, R20, 0x2, P5 ;  /* 0x0000000214127807 */ /* 0x000fc40002800000 */
[----:B------:R-:W-:Y:S02]  /*1b60*/  VIMNMX.U16x2 R5, PT, PT, R6, R22, PT ;  /* 0x0000001606057248 */ /* 0x000fe40003fe0200 */
[----:B------:R-:W-:Y:S02]  /*1b70*/  SEL R20, R7, 0x3, !P6 ;  /* 0x0000000307147807 */ /* 0x000fe40007000000 */
[----:B------:R-:W-:Y:S02]  /*1b80*/  LOP3.LUT R16, R3, 0xffff, RZ, 0xc0, !PT ;  /* 0x0000ffff03107812 */ /* 0x000fe400078ec0ff */
[----:B------:R-:W-:Y:S02]  /*1b90*/  ISETP.GE.U32.AND P6, PT, R4, R19, PT ;  /* 0x000000130400720c */ /* 0x000fe40003fc6070 */
[----:B------:R-:W-:Y:S02]  /*1ba0*/  SEL R3, R18, 0x3, P0 ;  /* 0x0000000312037807 */ /* 0x000fe40000000000 */
[----:B------:R-:W-:-:S02]  /*1bb0*/  PRMT R4, R5, 0x7610, R4 ;  /* 0x0000761005047816 */ /* 0x000fc40000000004 */
[----:B------:R-:W-:Y:S02]  /*1bc0*/  SEL R5, R20, 0x5, P3 ;  /* 0x0000000514057807 */ /* 0x000fe40001800000 */
[----:B------:R-:W-:Y:S02]  /*1bd0*/  ISETP.GE.U32.AND P0, PT, R17, R16, PT ;  /* 0x000000101100720c */ /* 0x000fe40003f06070 */
[----:B------:R-:W-:Y:S02]  /*1be0*/  LOP3.LUT R21, R22, 0xffff, RZ, 0xc0, !PT ;  /* 0x0000ffff16157812 */ /* 0x000fe400078ec0ff */
[----:B------:R-:W-:Y:S02]  /*1bf0*/  SEL R16, R3, 0x4, P1 ;  /* 0x0000000403107807 */ /* 0x000fe40000800000 */
[----:B------:R-:W-:Y:S02]  /*1c00*/  SEL R17, R5, 0x6, P4 ;  /* 0x0000000605117807 */ /* 0x000fe40002000000 */
[----:B------:R-:W-:-:S02]  /*1c10*/  VIMNMX.U16x2 R3, PT, PT, R2, R4, PT ;  /* 0x0000000402037248 */ /* 0x000fc40003fe0200 */
[----:B------:R-:W-:Y:S02]  /*1c20*/  LOP3.LUT R5, R4, 0xffff, RZ, 0xc0, !PT ;  /* 0x0000ffff04057812 */ /* 0x000fe400078ec0ff */
[----:B------:R-:W-:Y:S02]  /*1c30*/  ISETP.GE.U32.AND P5, PT, R6, R21, PT ;  /* 0x000000150600720c */ /* 0x000fe40003fa6070 */
[----:B------:R-:W-:Y:S02]  /*1c40*/  SEL R4, R16, 0x5, P2 ;  /* 0x0000000510047807 */ /* 0x000fe40001000000 */
[----:B------:R-:W-:Y:S02]  /*1c50*/  SEL R16, R17, 0x7, P6 ;  /* 0x0000000711107807 */ /* 0x000fe40003000000 */
[----:B------:R-:W-:Y:S02]  /*1c60*/  ISETP.GE.U32.AND P1, PT, R2, R5, PT ;  /* 0x000000050200720c */ /* 0x000fe40003f26070 */
[----:B------:R-:W-:-:S02]  /*1c70*/  SEL R5, R4, 0x6, P5 ;  /* 0x0000000604057807 */ /* 0x000fc40002800000 */
[----:B------:R-:W-:Y:S02]  /*1c80*/  LOP3.LUT R3, R3, 0xffff, RZ, 0xc0, !PT ;  /* 0x0000ffff03037812 */ /* 0x000fe400078ec0ff */
[----:B------:R-:W-:Y:S02]  /*1c90*/  SEL R4, R16, 0x8, P0 ;  /* 0x0000000810047807 */ /* 0x000fe40000000000 */
[----:B------:R-:W-:Y:S02]  /*1ca0*/  SEL R5, R5, 0x7, P1 ;  /* 0x0000000705057807 */ /* 0x000fe40000800000 */
[----:B------:R-:W-:Y:S01]  /*1cb0*/  ISETP.GE.U32.AND P0, PT, R34, R3, PT ;  /* 0x000000032200720c */ /* 0x000fe20003f06070 */
[----:B------:R-:W-:-:S03]  /*1cc0*/  IMAD.IADD R17, R1, 0x1, R4 ;  /* 0x0000000101117824 */ /* 0x000fc600078e0204 */
[----:B------:R-:W-:Y:S02]  /*1cd0*/  SEL R4, R5, 0x8, P0 ;  /* 0x0000000805047807 */ /* 0x000fe40000000000 */
[----:B------:R-:W-:Y:S03]  /*1ce0*/  STL.U8 [R17], R26 ;  /* 0x0000001a11007387 */ /* 0x000fe60000100000 */
[----:B------:R-:W-:Y:S01]  /*1cf0*/  IMAD.IADD R5, R1, 0x1, R4 ;  /* 0x0000000101057824 */ /* 0x000fe200078e0204 */
[----:B------:R-:W2:Y:S04]  /*1d00*/  LDL.U8 R3, [R1+0x4] ;  /* 0x0000040001037983 */ /* 0x000ea80000100000 */
[----:B------:R-:W-:Y:S04]  /*1d10*/  STL.U8 [R1+0x1], R14 ;  /* 0x0000010e01007387 */ /* 0x000fe80000100000 */
[----:B------:R0:W-:Y:S04]  /*1d20*/  STL.U8 [R1+0x2], R12 ;  /* 0x0000020c01007387 */ /* 0x0001e80000100000 */
[----:B------:R1:W-:Y:S04]  /*1d30*/  STL.U8 [R1+0x3], R10 ;  /* 0x0000030a01007387 */ /* 0x0003e80000100000 */
[----:B------:R3:W-:Y:S04]  /*1d40*/  STL.U8 [R1+0x5], R8 ;  /* 0x0000050801007387 */ /* 0x0007e80000100000 */
[----:B------:R4:W-:Y:S04]  /*1d50*/  STL.U8 [R1+0x6], R6 ;  /* 0x0000060601007387 */ /* 0x0009e80000100000 */
[----:B------:R5:W-:Y:S04]  /*1d60*/  STL.U8 [R1+0x7], R2 ;  /* 0x0000070201007387 */ /* 0x000be80000100000 */
[----:B------:R-:W-:Y:S04]  /*1d70*/  STL.U8 [R1+0x8], R34 ;  /* 0x0000082201007387 */ /* 0x000fe80000100000 */
[----:B------:R2:W-:Y:S04]  /*1d80*/  STL.U8 [R1+0x4], R0 ;  /* 0x0000040001007387 */ /* 0x0005e80000100000 */
[----:B------:R2:W-:Y:S04]  /*1d90*/  STL.U8 [R5], R24 ;  /* 0x0000001805007387 */ /* 0x0005e80000100000 */
[----:B------:R-:W2:Y:S04]  /*1da0*/  LDL.U8 R4, [R1+0x1] ;  /* 0x0000010001047983 */ /* 0x000ea80000100000 */
[----:B0-----:R-:W2:Y:S04]  /*1db0*/  LDL.U8 R12, [R1+0x2] ;  /* 0x00000200010c7983 */ /* 0x001ea80000100000 */
[----:B-1----:R-:W2:Y:S04]  /*1dc0*/  LDL.U8 R10, [R1+0x3] ;  /* 0x00000300010a7983 */ /* 0x002ea80000100000 */
[----:B---3--:R-:W3:Y:S04]  /*1dd0*/  LDL.U8 R8, [R1+0x4] ;  /* 0x0000040001087983 */ /* 0x008ee80000100000 */
[----:B----4-:R-:W4:Y:S04]  /*1de0*/  LDL.U8 R6, [R1+0x5] ;  /* 0x0000050001067983 */ /* 0x010f280000100000 */
[----:B------:R-:W4:Y:S04]  /*1df0*/  LDL.U8 R14, [R1+0x6] ;  /* 0x00000600010e7983 */ /* 0x000f280000100000 */
[----:B-----5:R-:W5:Y:S04]  /*1e00*/  LDL.U8 R2, [R1+0x7] ;  /* 0x0000070001027983 */ /* 0x020f680000100000 */
[----:B------:R-:W5:Y:S01]  /*1e10*/  LDL.U8 R17, [R1+0x8] ;  /* 0x0000080001117983 */ /* 0x000f620000100000 */
[----:B--2---:R-:W-:-:S04]  /*1e20*/  VIMNMX.U16x2 R16, PT, PT, R12, R4, PT ;  /* 0x000000040c107248 */ /* 0x004fc80003fe0200 */
[----:B------:R-:W-:-:S04]  /*1e30*/  PRMT R0, R16, 0x7610, R0 ;  /* 0x0000761010007816 */ /* 0x000fc80000000000 */
[----:B------:R-:W-:-:S04]  /*1e40*/  VIMNMX.U16x2 R16, PT, PT, R10, R0, PT ;  /* 0x000000000a107248 */ /* 0x000fc80003fe0200 */
[----:B---3--:R-:W-:Y:S02]  /*1e50*/  VIMNMX.U16x2 R18, PT, PT, R8, R16, PT ;  /* 0x0000001008127248 */ /* 0x008fe40003fe0200 */
[----:B------:R-:W-:Y:S02]  /*1e60*/  LOP3.LUT R19, R0, 0xffff, RZ, 0xc0, !PT ;  /* 0x0000ffff00137812 */ /* 0x000fe400078ec0ff */
[----:B----4-:R-:W-:Y:S02]  /*1e70*/  VIMNMX.U16x2 R5, PT, PT, R6, R18, PT ;  /* 0x0000001206057248 */ /* 0x010fe40003fe0200 */
[----:B------:R-:W-:Y:S02]  /*1e80*/  ISETP.GE.U32.AND P0, PT, R12, R4, PT ;  /* 0x000000040c00720c */ /* 0x000fe40003f06070 */
[----:B------:R-:W-:Y:S02]  /*1e90*/  PRMT R0, R5, 0x7610, R0 ;  /* 0x0000761005007816 */ /* 0x000fe40000000000 */
[----:B------:R-:W-:-:S02]  /*1ea0*/  LOP3.LUT R5, R16, 0xffff, RZ, 0xc0, !PT ;  /* 0x0000ffff10057812 */ /* 0x000fc400078ec0ff */
[----:B------:R-:W-:Y:S02]  /*1eb0*/  ISETP.GE.U32.AND P1, PT, R10, R19, PT ;  /* 0x000000130a00720c */ /* 0x000fe40003f26070 */
[----:B------:R-:W-:Y:S02]  /*1ec0*/  SEL R10, R9, 0x1, !P0 ;  /* 0x00000001090a7807 */ /* 0x000fe40004000000 */
[----:B------:R-:W-:Y:S02]  /*1ed0*/  ISETP.GE.U32.AND P0, PT, R8, R5, PT ;  /* 0x000000050800720c */ /* 0x000fe40003f06070 */
[----:B------:R-:W-:Y:S02]  /*1ee0*/  VIMNMX.U16x2 R12, PT, PT, R14, R0, PT ;  /* 0x000000000e0c7248 */ /* 0x000fe40003fe0200 */
[----:B------:R-:W-:Y:S02]  /*1ef0*/  LOP3.LUT R5, R18, 0xffff, RZ, 0xc0, !PT ;  /* 0x0000ffff12057812 */ /* 0x000fe400078ec0ff */
[----:B------:R-:W-:-:S02]  /*1f00*/  SEL R10, R10, 0x3, P1 ;  /* 0x000000030a0a7807 */ /* 0x000fc40000800000 */
[----:B------:R-:W-:Y:S02]  /*1f10*/  PRMT R8, R12, 0x7610, R8 ;  /* 0x000076100c087816 */ /* 0x000fe40000000008 */
[----:B------:R-:W-:Y:S02]  /*1f20*/  ISETP.GE.U32.AND P1, PT, R6, R5, PT ;  /* 0x000000050600720c */ /* 0x000fe40003f26070 */
[----:B------:R-:W-:Y:S02]  /*1f30*/  LOP3.LUT R19, R0, 0xffff, RZ, 0xc0, !PT ;  /* 0x0000ffff00137812 */ /* 0x000fe400078ec0ff */
[----:B------:R-:W-:Y:S02]  /*1f40*/  SEL R6, R10, 0x4, P0 ;  /* 0x000000040a067807 */ /* 0x000fe40000000000 */
[----:B------:R-:W-:Y:S02]  /*1f50*/  LOP3.LUT R5, R8, 0xffff, RZ, 0xc0, !PT ;  /* 0x0000ffff08057812 */ /* 0x000fe400078ec0ff */
[----:B-----5:R-:W-:-:S02]  /*1f60*/  VIMNMX.U16x2 R0, PT, PT, R2, R8, PT ;  /* 0x0000000802007248 */ /* 0x020fc40003fe0200 */
[----:B------:R-:W-:Y:S02]  /*1f70*/  ISETP.GE.U32.AND P0, PT, R14, R19, PT ;  /* 0x000000130e00720c */ /* 0x000fe40003f06070 */
[----:B------:R-:W-:Y:S02]  /*1f80*/  SEL R6, R6, 0x5, P1 ;  /* 0x0000000506067807 */ /* 0x000fe40000800000 */
[----:B------:R-:W-:Y:S02]  /*1f90*/  ISETP.GE.U32.AND P1, PT, R2, R5, PT ;  /* 0x000000050200720c */ /* 0x000fe40003f26070 */
[----:B------:R-:W-:Y:S02]  /*1fa0*/  SEL R2, R6, 0x6, P0 ;  /* 0x0000000606027807 */ /* 0x000fe40000000000 */
[----:B------:R-:W-:Y:S02]  /*1fb0*/  LOP3.LUT R0, R0, 0xffff, RZ, 0xc0, !PT ;  /* 0x0000ffff00007812 */ /* 0x000fe400078ec0ff */
[----:B------:R-:W-:-:S02]  /*1fc0*/  SEL R2, R2, 0x7, P1 ;  /* 0x0000000702027807 */ /* 0x000fc40000800000 */
[----:B------:R-:W-:-:S04]  /*1fd0*/  ISETP.GE.U32.AND P0, PT, R17, R0, PT ;  /* 0x000000001100720c */ /* 0x000fc80003f06070 */
[----:B------:R-:W-:-:S05]  /*1fe0*/  SEL R0, R2, 0x8, P0 ;  /* 0x0000000802007807 */ /* 0x000fca0000000000 */
[----:B------:R-:W-:-:S05]  /*1ff0*/  IMAD.IADD R17, R1, 0x1, R0 ;  /* 0x0000000101117824 */ /* 0x000fca00078e0200 */
[----:B------:R0:W-:Y:S04]  /*2000*/  STL.U8 [R17], R4 ;  /* 0x0000000411007387 */ /* 0x0001e80000100000 */
[----:B------:R-:W2:Y:S04]  /*2010*/  LDL.U8 R16, [R1+0x2] ;  /* 0x0000020001107983 */ /* 0x000ea80000100000 */
[----:B------:R-:W2:Y:S04]  /*2020*/  LDL.U8 R0, [R1+0x3] ;  /* 0x0000030001007983 */ /* 0x000ea80000100000 */
[----:B------:R-:W3:Y:S04]  /*2030*/  LDL.U8 R2, [R1+0x4] ;  /* 0x0000040001027983 */ /* 0x000ee80000100000 */
[----:B------:R-:W4:Y:S04]  /*2040*/  LDL.U8 R6, [R1+0x5] ;  /* 0x0000050001067983 */ /* 0x000f280000100000 */
[----:B------:R-:W5:Y:S04]  /*2050*/  LDL.U8 R8, [R1+0x6] ;  /* 0x0000060001087983 */ /* 0x000f680000100000 */
[----:B------:R-:W5:Y:S04]  /*2060*/  LDL.U8 R10, [R1+0x7] ;  /* 0x00000700010a7983 */ /* 0x000f680000100000 */
[----:B------:R-:W5:Y:S01]  /*2070*/  LDL.U8 R5, [R1+0x8] ;  /* 0x0000080001057983 */ /* 0x000f620000100000 */
[----:B--2---:R-:W-:-:S04]  /*2080*/  VIMNMX.U16x2 R12, PT, PT, R0, R16, PT ;  /* 0x00000010000c7248 */ /* 0x004fc80003fe0200 */
[----:B---3--:R-:W-:Y:S02]  /*2090*/  VIMNMX.U16x2 R14, PT, PT, R2, R12, PT ;  /* 0x0000000c020e7248 */ /* 0x008fe40003fe0200 */
[----:B0-----:R-:W-:Y:S02]  /*20a0*/  LOP3.LUT R17, R12, 0xffff, RZ, 0xc0, !PT ;  /* 0x0000ffff0c117812 */ /* 0x001fe400078ec0ff */
[----:B------:R-:W-:Y:S02]  /*20b0*/  PRMT R4, R14, 0x7610, R4 ;  /* 0x000076100e047816 */ /* 0x000fe40000000004 */
[----:B------:R-:W-:Y:S02]  /*20c0*/  ISETP.GE.U32.AND P0, PT, R0, R16, PT ;  /* 0x000000100000720c */ /* 0x000fe40003f06070 */
[----:B----4-:R-:W-:Y:S02]  /*20d0*/  VIMNMX.U16x2 R14, PT, PT, R6, R4, PT ;  /* 0x00000004060e7248 */ /* 0x010fe40003fe0200 */
[----:B------:R-:W-:-:S02]  /*20e0*/  ISETP.GE.U32.AND P1, PT, R2, R17, PT ;  /* 0x000000110200720c */ /* 0x000fc40003f26070 */
[----:B------:R-:W-:Y:S02]  /*20f0*/  LOP3.LUT R17, R4, 0xffff, RZ, 0xc0, !PT ;  /* 0x0000ffff04117812 */ /* 0x000fe400078ec0ff */
[----:B------:R-:W-:Y:S02]  /*2100*/  SEL R2, R9, 0x3, P0 ;  /* 0x0000000309027807 */ /* 0x000fe40000000000 */
[----:B-----5:R-:W-:Y:S02]  /*2110*/  VIMNMX.U16x2 R0, PT, PT, R8, R14, PT ;  /* 0x0000000e08007248 */ /* 0x020fe40003fe0200 */
[----:B------:R-:W-:Y:S02]  /*2120*/  LOP3.LUT R9, R14, 0xffff, RZ, 0xc0, !PT ;  /* 0x0000ffff0e097812 */ /* 0x000fe400078ec0ff */
[----:B------:R-:W-:Y:S02]  /*2130*/  ISETP.GE.U32.AND P0, PT, R6, R17, PT ;  /* 0x000000110600720c */ /* 0x000fe40003f06070 */
[----:B------:R-:W-:-:S02]  /*2140*/  SEL R2, R2, 0x4, P1 ;  /* 0x0000000402027807 */ /* 0x000fc40000800000 */
[----:B------:R-:W-:Y:S02]  /*2150*/  VIMNMX.U16x2 R4, PT, PT, R10, R0, PT ;  /* 0x000000000a047248 */ /* 0x000fe40003fe0200 */
[----:B------:R-:W-:Y:S02]  /*2160*/  ISETP.GE.U32.AND P1, PT, R8, R9, PT ;  /* 0x000000090800720c */ /* 0x000fe40003f26070 */
[----:B------:R-:W-:Y:S02]  /*2170*/  LOP3.LUT R9, R0, 0xffff, RZ, 0xc0, !PT ;  /* 0x0000ffff00097812 */ /* 0x000fe400078ec0ff */
[----:B------:R-:W-:Y:S02]  /*2180*/  SEL R2, R2, 0x5, P0 ;  /* 0x0000000502027807 */ /* 0x000fe40000000000 */
[----:B------:R-:W-:Y:S02]  /*2190*/  PRMT R0, R4, 0x7610, R0 ;  /* 0x0000761004007816 */ /* 0x000fe40000000000 */
[----:B------:R-:W-:-:S02]  /*21a0*/  ISETP.GE.U32.AND P0, PT, R10, R9, PT ;  /* 0x000000090a00720c */ /* 0x000fc40003f06070 */
[----:B------:R-:W-:Y:S02]  /*21b0*/  SEL R2, R2, 0x6, P1 ;  /* 0x0000000602027807 */ /* 0x000fe40000800000 */
[----:B------:R-:W-:Y:S02]  /*21c0*/  LOP3.LUT R0, R0, 0xffff, RZ, 0xc0, !PT ;  /* 0x0000ffff00007812 */ /* 0x000fe400078ec0ff */
[----:B------:R-:W-:Y:S02]  /*21d0*/  SEL R2, R2, 0x7, P0 ;  /* 0x0000000702027807 */ /* 0x000fe40000000000 */
        /* <DEDUP_REMOVED lines=9> */
[----:B------:R-:W5:Y:S01]  /*2270*/  LDL.U8 R5, [R1+0x8] ;  /* 0x0000080001057983 */ /* 0x000f620000100000 */
[----:B--2---:R-:W-:-:S04]  /*2280*/  VIMNMX.U16x2 R10, PT, PT, R8, R12, PT ;  /* 0x0000000c080a7248 */ /* 0x004fc80003fe0200 */
[----:B---3--:R-:W-:-:S04]  /*2290*/  VIMNMX.U16x2 R6, PT, PT, R4, R10, PT ;  /* 0x0000000a04067248 */ /* 0x008fc80003fe0200 */
[----:B----4-:R-:W-:Y:S02]  /*22a0*/  VIMNMX.U16x2 R14, PT, PT, R0, R6, PT ;  /* 0x00000006000e7248 */ /* 0x010fe40003fe0200 */
[----:B0-----:R-:W-:Y:S02]  /*22b0*/  LOP3.LUT R9, R10, 0xffff, RZ, 0xc0, !PT ;  /* 0x0000ffff0a097812 */ /* 0x001fe400078ec0ff */
[----:B------:R-:W-:Y:S02]  /*22c0*/  ISETP.GE.U32.AND P0, PT, R8, R12, PT ;  /* 0x0000000c0800720c */ /* 0x000fe40003f06070 */
[----:B------:R-:W-:Y:S02]  /*22d0*/  PRMT R8, R14, 0x7610, R8 ;  /* 0x000076100e087816 */ /* 0x000fe40000000008 */
[----:B------:R-:W-:Y:S02]  /*22e0*/  LOP3.LUT R17, R6, 0xffff, RZ, 0xc0, !PT ;  /* 0x0000ffff06117812 */ /* 0x000fe400078ec0ff */
[----:B------:R-:W-:-:S02]  /*22f0*/  ISETP.GE.U32.AND P1, PT, R4, R9, PT ;  /* 0x000000090400720c */ /* 0x000fc40003f26070 */
[----:B------:R-:W-:Y:S02]  /*2300*/  SEL R4, R7, 0x3, !P0 ;  /* 0x0000000307047807 */ /* 0x000fe40004000000 */
[----:B-----5:R-:W-:Y:S02]  /*2310*/  VIMNMX.U16x2 R6, PT, PT, R2, R8, PT ;  /* 0x0000000802067248 */ /* 0x020fe40003fe0200 */
[----:B------:R-:W-:Y:S02]  /*2320*/  ISETP.GE.U32.AND P0, PT, R0, R17, PT ;  /* 0x000000110000720c */ /* 0x000fe40003f06070 */
[----:B------:R-:W-:Y:S02]  /*2330*/  LOP3.LUT R7, R8, 0xffff, RZ, 0xc0, !PT ;  /* 0x0000ffff08077812 */ /* 0x000fe400078ec0ff */
[----:B------:R-:W-:Y:S02]  /*2340*/  SEL R4, R4, 0x5, P1 ;  /* 0x0000000504047807 */ /* 0x000fe40000800000 */
[----:B------:R-:W-:-:S02]  /*2350*/  PRMT R0, R6, 0x7610, R0 ;  /* 0x0000761006007816 */ /* 0x000fc40000000000 */
[----:B------:R-:W-:Y:S02]  /*2360*/  ISETP.GE.U32.AND P1, PT, R2, R7, PT ;  /* 0x000000070200720c */ /* 0x000fe40003f26070 */
[----:B------:R-:W-:Y:S02]  /*2370*/  SEL R2, R4, 0x6, P0 ;  /* 0x0000000604027807 */ /* 0x000fe40000000000 */
[----:B------:R-:W-:Y:S02]  /*2380*/  LOP3.LUT R0, R0, 0xffff, RZ, 0xc0, !PT ;  /* 0x0000ffff00007812 */ /* 0x000fe400078ec0ff */
[----:B------:R-:W-:Y:S02]  /*2390*/  SEL R2, R2, 0x7, P1 ;  /* 0x0000000702027807 */ /* 0x000fe40000800000 */
[----:B------:R-:W-:Y:S02]  /*23a0*/  ISETP.GE.U32.AND P0, PT, R5, R0, PT ;  /* 0x000000000500720c */ /* 0x000fe40003f06070 */
[----:B------:R-:W0:Y:S02]  /*23b0*/  LDC.64 R4, c[0x0][0x388] ;  /* 0x0000e200ff047b82 */ /* 0x000e240000000a00 */
[----:B------:R-:W-:-:S05]  /*23c0*/  SEL R0, R2, 0x8, P0 ;  /* 0x0000000802007807 */ /* 0x000fca0000000000 */
[----:B------:R-:W-:-:S05]  /*23d0*/  IMAD.IADD R9, R1, 0x1, R0 ;  /* 0x0000000101097824 */ /* 0x000fca00078e0200 */
[----:B------:R-:W-:Y:S04]  /*23e0*/  STL.U8 [R9], R12 ;  /* 0x0000000c09007387 */ /* 0x000fe80000100000 */
[----:B------:R-:W2:Y:S01]  /*23f0*/  LDL.U8 R7, [R1+0x4] ;  /* 0x0000040001077983 */ /* 0x000ea20000100000 */
[----:B------:R-:W-:-:S04]  /*2400*/  IMAD R11, R15, R11, R32 ;  /* 0x0000000b0f0b7224 */ /* 0x000fc800078e0220 */
[----:B0-----:R-:W-:-:S05]  /*2410*/  IMAD.WIDE R4, R11, 0x3, R4 ;  /* 0x000000030b047825 */ /* 0x001fca00078e0204 */
[----:B------:R-:W-:Y:S04]  /*2420*/  STG.E.U8 desc[UR4][R4.64+0x2], R13 ;  /* 0x0000020d04007986 */ /* 0x000fe8000c101104 */
[----:B------:R-:W-:Y:S04]  /*2430*/  STG.E.U8 desc[UR4][R4.64+0x1], R3 ;  /* 0x0000010304007986 */ /* 0x000fe8000c101104 */
[----:B--2---:R-:W-:Y:S01]  /*2440*/  STG.E.U8 desc[UR4][R4.64], R7 ;  /* 0x0000000704007986 */ /* 0x004fe2000c101104 */
[----:B------:R-:W-:Y:S05]  /*2450*/  EXIT ;  /* 0x000000000000794d */ /* 0x000fea0003800000 */
.L_x_0:
[----:B------:R-:W-:-:S00]  /*2460*/  BRA `(.L_x_0) ;  /* 0xfffffffc00fc7947 */ /* 0x000fc0000383ffff */
[----:B------:R-:W-:-:S00]  /*2470*/  NOP ;  /* 0x0000000000007918 */ /* 0x000fc00000000000 */
        /* <DEDUP_REMOVED lines=8> */
.L_x_1:


//--------------------- .nv.shared.reserved.0     --------------------------
	.section	.nv.shared.reserved.0,"aw",@nobits
	.weak		__nv_reservedSMEM_offset_0_alias
	.size		__nv_reservedSMEM_offset_0_alias, 0, 64
	.other		__nv_reservedSMEM_offset_0_alias,@"STO_CUDA_RESERVED_SHARED STV_DEFAULT"
__nv_reservedSMEM_offset_0_alias:
	.zero		0
	.zero		64


//--------------------- .nv.constant0._Z16medianFilterCudaP5PixelS0_ii --------------------------
	.section	.nv.constant0._Z16medianFilterCudaP5PixelS0_ii,"a",@progbits
	.sectionflags	@""
	.align	4
.nv.constant0._Z16medianFilterCudaP5PixelS0_ii:
	.zero		920


//--------------------- SYMBOLS --------------------------

	.type		.nv.reservedSmem.offset0,@object
	.size		.nv.reservedSmem.offset0,0x4
